//
// Generated by NVIDIA NVVM Compiler
//
// Compiler Build ID: CL-36424714
// Cuda compilation tools, release 13.0, V13.0.88
// Based on NVVM 20.0.0
//

.version 9.0
.target sm_100
.address_size 64

// _ZZ21_pcm_left_multiply_dSPdPKdS1_S1_iE10sum_shared has been demoted

.entry _Z8_pcm_d_sPdS_PKdS1_S1_S1_S1_i(
	.param .u64 .ptr .align 1 _Z8_pcm_d_sPdS_PKdS1_S1_S1_S1_i_param_0,
	.param .u64 .ptr .align 1 _Z8_pcm_d_sPdS_PKdS1_S1_S1_S1_i_param_1,
	.param .u64 .ptr .align 1 _Z8_pcm_d_sPdS_PKdS1_S1_S1_S1_i_param_2,
	.param .u64 .ptr .align 1 _Z8_pcm_d_sPdS_PKdS1_S1_S1_S1_i_param_3,
	.param .u64 .ptr .align 1 _Z8_pcm_d_sPdS_PKdS1_S1_S1_S1_i_param_4,
	.param .u64 .ptr .align 1 _Z8_pcm_d_sPdS_PKdS1_S1_S1_S1_i_param_5,
	.param .u64 .ptr .align 1 _Z8_pcm_d_sPdS_PKdS1_S1_S1_S1_i_param_6,
	.param .u32 _Z8_pcm_d_sPdS_PKdS1_S1_S1_S1_i_param_7
)
{
	.reg .pred 	%p<12>;
	.reg .b32 	%r<37>;
	.reg .b32 	%f<7>;
	.reg .b64 	%rd<38>;
	.reg .b64 	%fd<154>;

	ld.param.u64 	%rd2, [_Z8_pcm_d_sPdS_PKdS1_S1_S1_S1_i_param_0];
	ld.param.u64 	%rd4, [_Z8_pcm_d_sPdS_PKdS1_S1_S1_S1_i_param_2];
	ld.param.u64 	%rd8, [_Z8_pcm_d_sPdS_PKdS1_S1_S1_S1_i_param_5];
	ld.param.u32 	%r9, [_Z8_pcm_d_sPdS_PKdS1_S1_S1_S1_i_param_7];
	cvta.to.global.u64 	%rd1, %rd8;
	mov.u32 	%r10, %ctaid.x;
	mov.u32 	%r11, %ntid.x;
	mov.u32 	%r12, %tid.x;
	mad.lo.s32 	%r1, %r10, %r11, %r12;
	mov.u32 	%r13, %ctaid.y;
	mov.u32 	%r14, %ntid.y;
	mov.u32 	%r15, %tid.y;
	mad.lo.s32 	%r16, %r13, %r14, %r15;
	max.s32 	%r17, %r1, %r16;
	setp.ge.s32 	%p1, %r17, %r9;
	@%p1 bra 	$L__BB0_10;
	cvta.to.global.u64 	%rd9, %rd4;
	mul.wide.s32 	%rd10, %r1, 8;
	add.s64 	%rd11, %rd1, %rd10;
	ld.global.f64 	%fd1, [%rd11];
	mul.wide.u32 	%rd12, %r16, 8;
	add.s64 	%rd13, %rd1, %rd12;
	ld.global.f64 	%fd20, [%rd13];
	mul.f64 	%fd21, %fd1, %fd20;
	mul.f64 	%fd22, %fd20, %fd20;
	fma.rn.f64 	%fd23, %fd1, %fd1, %fd22;
	sqrt.rn.f64 	%fd24, %fd23;
	div.rn.f64 	%fd25, %fd21, %fd24;
	mul.lo.s32 	%r18, %r1, 3;
	mul.wide.s32 	%rd14, %r18, 8;
	add.s64 	%rd15, %rd9, %rd14;
	ld.global.f64 	%fd26, [%rd15];
	ld.global.f64 	%fd27, [%rd15+8];
	ld.global.f64 	%fd28, [%rd15+16];
	mul.lo.s32 	%r3, %r16, 3;
	mul.wide.u32 	%rd16, %r3, 8;
	add.s64 	%rd17, %rd9, %rd16;
	ld.global.f64 	%fd29, [%rd17];
	ld.global.f64 	%fd30, [%rd17+8];
	ld.global.f64 	%fd31, [%rd17+16];
	sub.f64 	%fd2, %fd26, %fd29;
	sub.f64 	%fd3, %fd27, %fd30;
	sub.f64 	%fd4, %fd28, %fd31;
	abs.f64 	%fd32, %fd2;
	abs.f64 	%fd33, %fd3;
	abs.f64 	%fd34, %fd4;
	add.f64 	%fd35, %fd32, %fd33;
	add.f64 	%fd36, %fd35, %fd34;
	min.f64 	%fd37, %fd32, %fd33;
	max.f64 	%fd38, %fd32, %fd33;
	min.f64 	%fd39, %fd38, %fd34;
	max.f64 	%fd40, %fd38, %fd34;
	{
	.reg .b32 %temp; 
	mov.b64 	{%temp, %r19}, %fd40;
	}
	and.b32  	%r20, %r19, -4194304;
	xor.b32  	%r21, %r20, 2144337920;
	mov.b32 	%r22, 0;
	mov.b64 	%fd41, {%r22, %r21};
	mul.f64 	%fd42, %fd39, %fd41;
	mul.f64 	%fd43, %fd37, %fd41;
	mul.f64 	%fd44, %fd40, %fd41;
	mul.f64 	%fd45, %fd42, %fd42;
	fma.rn.f64 	%fd46, %fd43, %fd43, %fd45;
	fma.rn.f64 	%fd47, %fd44, %fd44, %fd46;
	min.f64 	%fd48, %fd47, 0d7FEFFFFFFFFFFFFF;
	rsqrt.approx.ftz.f64 	%fd49, %fd48;
	mul.rn.f64 	%fd50, %fd49, %fd49;
	neg.f64 	%fd51, %fd50;
	fma.rn.f64 	%fd52, %fd48, %fd51, 0d3FF0000000000000;
	fma.rn.f64 	%fd53, %fd52, 0d3FD8000000000000, 0d3FE0000000000000;
	mul.rn.f64 	%fd54, %fd52, %fd49;
	fma.rn.f64 	%fd55, %fd53, %fd54, %fd49;
	mul.f64 	%fd56, %fd47, %fd55;
	or.b32  	%r23, %r20, 1048576;
	mov.b64 	%fd57, {%r22, %r23};
	mul.f64 	%fd58, %fd57, %fd56;
	setp.gt.f64 	%p2, %fd36, %fd40;
	selp.f64 	%fd59, %fd58, %fd36, %p2;
	mov.f64 	%fd60, 0d7FF0000000000000;
	{
	.reg .b32 %temp; 
	mov.b64 	{%temp, %r24}, %fd60;
	}
	setp.lt.u32 	%p3, %r19, %r24;
	selp.f64 	%fd61, %fd59, %fd40, %p3;
	mul.f64 	%fd5, %fd25, %fd61;
	setp.ne.s32 	%p4, %r1, %r16;
	setp.eq.s32 	%p5, %r1, %r16;
	selp.f64 	%fd6, 0d3FF0000000000000, %fd61, %p5;
	abs.f64 	%fd62, %fd5;
	fma.rn.f64 	%fd63, %fd62, 0dBCF0679AFBA6F279, 0d3D47088FDB46FA5F;
	fma.rn.f64 	%fd64, %fd63, %fd62, 0dBD8DF9F9B976A9B2;
	fma.rn.f64 	%fd65, %fd64, %fd62, 0d3DC7F1F5590CC332;
	fma.rn.f64 	%fd66, %fd65, %fd62, 0dBDFA28A3CD2D56C4;
	fma.rn.f64 	%fd67, %fd66, %fd62, 0d3E2485EE67835925;
	fma.rn.f64 	%fd68, %fd67, %fd62, 0dBE476DB45919F583;
	fma.rn.f64 	%fd69, %fd68, %fd62, 0d3E62D698D98C8D71;
	fma.rn.f64 	%fd70, %fd69, %fd62, 0dBE720A2C7155D5C6;
	fma.rn.f64 	%fd71, %fd70, %fd62, 0dBE41D29B37CA1397;
	fma.rn.f64 	%fd72, %fd71, %fd62, 0d3EA2EF6CC0F67A49;
	fma.rn.f64 	%fd73, %fd72, %fd62, 0dBEC102B892333B6F;
	fma.rn.f64 	%fd74, %fd73, %fd62, 0d3ECA30375BA9A84E;
	fma.rn.f64 	%fd75, %fd74, %fd62, 0d3ECAAD18DEDEA43E;
	fma.rn.f64 	%fd76, %fd75, %fd62, 0dBEFF05355BC5B225;
	fma.rn.f64 	%fd77, %fd76, %fd62, 0d3F10E37A3108BC8B;
	fma.rn.f64 	%fd78, %fd77, %fd62, 0d3EFB292D828E5CB2;
	fma.rn.f64 	%fd79, %fd78, %fd62, 0dBF4356626EBF9BFA;
	fma.rn.f64 	%fd80, %fd79, %fd62, 0d3F5BCA68F73D6AFC;
	fma.rn.f64 	%fd81, %fd80, %fd62, 0dBF2B6B69EBBC280B;
	fma.rn.f64 	%fd82, %fd81, %fd62, 0dBF9396685912A453;
	fma.rn.f64 	%fd83, %fd82, %fd62, 0d3FBA4F4E2A1ABEF8;
	fma.rn.f64 	%fd84, %fd83, %fd62, 0d3FE45F306DC9C8BB;
	fma.rn.f64 	%fd85, %fd84, %fd62, 0d3FC06EBA8214DB69;
	fma.rn.f64 	%fd86, %fd85, %fd62, %fd62;
	sub.f64 	%fd87, %fd62, %fd86;
	fma.rn.f64 	%fd88, %fd85, %fd62, %fd87;
	neg.f64 	%fd89, %fd86;
	neg.f64 	%fd90, %fd88;
	cvt.rn.f32.f64 	%f2, %fd86;
	mul.f32 	%f3, %f2, 0fBFB8AA3B;
	cvt.rni.f32.f32 	%f4, %f3;
	cvt.f64.f32 	%fd91, %f4;
	fma.rn.f64 	%fd92, %fd91, 0dBFE62E42FEFA39EF, %fd89;
	fma.rn.f64 	%fd93, %fd92, 0d3E5AE904A4741B81, 0d3E928A27F89B6999;
	fma.rn.f64 	%fd94, %fd93, %fd92, 0d3EC71DE715FF7E07;
	fma.rn.f64 	%fd95, %fd94, %fd92, 0d3EFA019A6B0AC45A;
	fma.rn.f64 	%fd96, %fd95, %fd92, 0d3F2A01A017EED94F;
	fma.rn.f64 	%fd97, %fd96, %fd92, 0d3F56C16C17F2A71B;
	fma.rn.f64 	%fd98, %fd97, %fd92, 0d3F811111111173C4;
	fma.rn.f64 	%fd99, %fd98, %fd92, 0d3FA555555555211A;
	fma.rn.f64 	%fd100, %fd99, %fd92, 0d3FC5555555555540;
	fma.rn.f64 	%fd101, %fd100, %fd92, 0d3FE0000000000005;
	mul.f64 	%fd102, %fd92, %fd101;
	fma.rn.f64 	%fd103, %fd102, %fd92, %fd90;
	add.f64 	%fd104, %fd92, %fd103;
	ex2.approx.ftz.f32 	%f5, %f4;
	cvt.f64.f32 	%fd105, %f5;
	mov.f64 	%fd106, 0d3FF0000000000000;
	sub.f64 	%fd107, %fd106, %fd105;
	neg.f64 	%fd108, %fd104;
	fma.rn.f64 	%fd109, %fd108, %fd105, %fd107;
	setp.ge.f64 	%p6, %fd62, 0d4017AFB48DC96626;
	selp.f64 	%fd110, 0d3FF0000000000000, %fd109, %p6;
	copysign.f64 	%fd111, %fd5, %fd110;
	div.rn.f64 	%fd151, %fd111, %fd6;
	@%p4 bra 	$L__BB0_3;
	ld.param.u64 	%rd37, [_Z8_pcm_d_sPdS_PKdS1_S1_S1_S1_i_param_6];
	mul.f64 	%fd112, %fd1, 0d3FE9884533D43651;
	cvta.to.global.u64 	%rd18, %rd37;
	mul.wide.u32 	%rd19, %r1, 8;
	add.s64 	%rd20, %rd18, %rd19;
	ld.global.f64 	%fd113, [%rd20];
	div.rn.f64 	%fd151, %fd112, %fd113;
$L__BB0_3:
	ld.param.u64 	%rd34, [_Z8_pcm_d_sPdS_PKdS1_S1_S1_S1_i_param_1];
	mad.lo.s32 	%r4, %r9, %r1, %r16;
	cvta.to.global.u64 	%rd21, %rd34;
	mul.wide.s32 	%rd22, %r4, 8;
	add.s64 	%rd23, %rd21, %rd22;
	st.global.f64 	[%rd23], %fd151;
	setp.eq.s64 	%p7, %rd2, 0;
	@%p7 bra 	$L__BB0_10;
	ld.param.u64 	%rd35, [_Z8_pcm_d_sPdS_PKdS1_S1_S1_S1_i_param_3];
	cvta.to.global.u64 	%rd24, %rd35;
	add.s64 	%rd26, %rd24, %rd16;
	ld.global.f64 	%fd114, [%rd26];
	ld.global.f64 	%fd115, [%rd26+8];
	ld.global.f64 	%fd116, [%rd26+16];
	fma.rn.f64 	%fd117, %fd2, %fd114, 0d0000000000000000;
	fma.rn.f64 	%fd118, %fd3, %fd115, %fd117;
	fma.rn.f64 	%fd10, %fd4, %fd116, %fd118;
	add.f64 	%fd11, %fd5, %fd5;
	neg.f64 	%fd119, %fd5;
	mul.f64 	%fd12, %fd5, %fd119;
	fma.rn.f64 	%fd120, %fd12, 0d3FF71547652B82FE, 0d4338000000000000;
	{
	.reg .b32 %temp; 
	mov.b64 	{%r5, %temp}, %fd120;
	}
	mov.f64 	%fd121, 0dC338000000000000;
	add.rn.f64 	%fd122, %fd120, %fd121;
	fma.rn.f64 	%fd123, %fd122, 0dBFE62E42FEFA39EF, %fd12;
	fma.rn.f64 	%fd124, %fd122, 0dBC7ABC9E3B39803F, %fd123;
	fma.rn.f64 	%fd125, %fd124, 0d3E5ADE1569CE2BDF, 0d3E928AF3FCA213EA;
	fma.rn.f64 	%fd126, %fd125, %fd124, 0d3EC71DEE62401315;
	fma.rn.f64 	%fd127, %fd126, %fd124, 0d3EFA01997C89EB71;
	fma.rn.f64 	%fd128, %fd127, %fd124, 0d3F2A01A014761F65;
	fma.rn.f64 	%fd129, %fd128, %fd124, 0d3F56C16C1852B7AF;
	fma.rn.f64 	%fd130, %fd129, %fd124, 0d3F81111111122322;
	fma.rn.f64 	%fd131, %fd130, %fd124, 0d3FA55555555502A1;
	fma.rn.f64 	%fd132, %fd131, %fd124, 0d3FC5555555555511;
	fma.rn.f64 	%fd133, %fd132, %fd124, 0d3FE000000000000B;
	fma.rn.f64 	%fd134, %fd133, %fd124, 0d3FF0000000000000;
	fma.rn.f64 	%fd135, %fd134, %fd124, 0d3FF0000000000000;
	{
	.reg .b32 %temp; 
	mov.b64 	{%r6, %temp}, %fd135;
	}
	{
	.reg .b32 %temp; 
	mov.b64 	{%temp, %r7}, %fd135;
	}
	shl.b32 	%r25, %r5, 20;
	add.s32 	%r26, %r25, %r7;
	mov.b64 	%fd152, {%r6, %r26};
	{
	.reg .b32 %temp; 
	mov.b64 	{%temp, %r27}, %fd12;
	}
	mov.b32 	%f6, %r27;
	abs.f32 	%f1, %f6;
	setp.lt.f32 	%p8, %f1, 0f4086232B;
	@%p8 bra 	$L__BB0_7;
	setp.lt.f64 	%p9, %fd12, 0d0000000000000000;
	add.f64 	%fd136, %fd12, 0d7FF0000000000000;
	selp.f64 	%fd152, 0d0000000000000000, %fd136, %p9;
	setp.geu.f32 	%p10, %f1, 0f40874800;
	@%p10 bra 	$L__BB0_7;
	shr.u32 	%r28, %r5, 31;
	add.s32 	%r29, %r5, %r28;
	shr.s32 	%r30, %r29, 1;
	shl.b32 	%r31, %r30, 20;
	add.s32 	%r32, %r7, %r31;
	mov.b64 	%fd137, {%r6, %r32};
	sub.s32 	%r33, %r5, %r30;
	shl.b32 	%r34, %r33, 20;
	add.s32 	%r35, %r34, 1072693248;
	mov.b32 	%r36, 0;
	mov.b64 	%fd138, {%r36, %r35};
	mul.f64 	%fd152, %fd138, %fd137;
$L__BB0_7:
	mul.f64 	%fd139, %fd6, %fd6;
	setp.ne.s32 	%p11, %r1, %r16;
	div.rn.f64 	%fd140, %fd11, 0dBFFC5BF891B4EF6A;
	mul.f64 	%fd141, %fd140, %fd152;
	mul.f64 	%fd142, %fd10, %fd141;
	mul.f64 	%fd143, %fd6, %fd139;
	div.rn.f64 	%fd144, %fd142, %fd143;
	mul.f64 	%fd145, %fd151, %fd10;
	div.rn.f64 	%fd146, %fd145, %fd139;
	add.f64 	%fd153, %fd146, %fd144;
	@%p11 bra 	$L__BB0_9;
	ld.param.u64 	%rd36, [_Z8_pcm_d_sPdS_PKdS1_S1_S1_S1_i_param_4];
	mul.wide.u32 	%rd27, %r1, 8;
	add.s64 	%rd28, %rd1, %rd27;
	ld.global.f64 	%fd147, [%rd28];
	mul.f64 	%fd148, %fd147, 0dBFE9884533D43651;
	cvta.to.global.u64 	%rd29, %rd36;
	add.s64 	%rd30, %rd29, %rd27;
	ld.global.f64 	%fd149, [%rd30];
	add.f64 	%fd150, %fd149, %fd149;
	div.rn.f64 	%fd153, %fd148, %fd150;
$L__BB0_9:
	cvta.to.global.u64 	%rd31, %rd2;
	add.s64 	%rd33, %rd31, %rd22;
	st.global.f64 	[%rd33], %fd153;
$L__BB0_10:
	ret;

}
.entry _Z10_pcm_dD_dSPdS_PKdS1_S1_i(
	.param .u64 .ptr .align 1 _Z10_pcm_dD_dSPdS_PKdS1_S1_i_param_0,
	.param .u64 .ptr .align 1 _Z10_pcm_dD_dSPdS_PKdS1_S1_i_param_1,
	.param .u64 .ptr .align 1 _Z10_pcm_dD_dSPdS_PKdS1_S1_i_param_2,
	.param .u64 .ptr .align 1 _Z10_pcm_dD_dSPdS_PKdS1_S1_i_param_3,
	.param .u64 .ptr .align 1 _Z10_pcm_dD_dSPdS_PKdS1_S1_i_param_4,
	.param .u32 _Z10_pcm_dD_dSPdS_PKdS1_S1_i_param_5
)
{
	.reg .pred 	%p<12>;
	.reg .b32 	%r<38>;
	.reg .b32 	%f<7>;
	.reg .b64 	%rd<32>;
	.reg .b64 	%fd<170>;

	ld.param.u64 	%rd2, [_Z10_pcm_dD_dSPdS_PKdS1_S1_i_param_0];
	ld.param.u64 	%rd4, [_Z10_pcm_dD_dSPdS_PKdS1_S1_i_param_2];
	ld.param.u64 	%rd6, [_Z10_pcm_dD_dSPdS_PKdS1_S1_i_param_4];
	ld.param.u32 	%r9, [_Z10_pcm_dD_dSPdS_PKdS1_S1_i_param_5];
	mov.u32 	%r10, %ctaid.x;
	mov.u32 	%r11, %ntid.x;
	mov.u32 	%r12, %tid.x;
	mad.lo.s32 	%r1, %r10, %r11, %r12;
	mov.u32 	%r13, %ctaid.y;
	mov.u32 	%r14, %ntid.y;
	mov.u32 	%r15, %tid.y;
	mad.lo.s32 	%r16, %r13, %r14, %r15;
	max.s32 	%r17, %r1, %r16;
	setp.ge.s32 	%p1, %r17, %r9;
	@%p1 bra 	$L__BB1_6;
	cvta.to.global.u64 	%rd7, %rd6;
	cvta.to.global.u64 	%rd8, %rd4;
	mul.wide.s32 	%rd9, %r1, 8;
	add.s64 	%rd10, %rd7, %rd9;
	ld.global.f64 	%fd17, [%rd10];
	mul.wide.u32 	%rd11, %r16, 8;
	add.s64 	%rd12, %rd7, %rd11;
	ld.global.f64 	%fd18, [%rd12];
	mul.f64 	%fd19, %fd17, %fd18;
	mul.f64 	%fd20, %fd18, %fd18;
	fma.rn.f64 	%fd21, %fd17, %fd17, %fd20;
	sqrt.rn.f64 	%fd22, %fd21;
	div.rn.f64 	%fd1, %fd19, %fd22;
	mul.lo.s32 	%r18, %r1, 3;
	mul.wide.s32 	%rd13, %r18, 8;
	add.s64 	%rd14, %rd8, %rd13;
	ld.global.f64 	%fd23, [%rd14];
	mul.lo.s32 	%r3, %r16, 3;
	mul.wide.u32 	%rd15, %r3, 8;
	add.s64 	%rd16, %rd8, %rd15;
	ld.global.f64 	%fd24, [%rd16];
	sub.f64 	%fd2, %fd23, %fd24;
	ld.global.f64 	%fd25, [%rd14+8];
	ld.global.f64 	%fd26, [%rd16+8];
	sub.f64 	%fd3, %fd25, %fd26;
	ld.global.f64 	%fd27, [%rd14+16];
	ld.global.f64 	%fd28, [%rd16+16];
	sub.f64 	%fd4, %fd27, %fd28;
	abs.f64 	%fd29, %fd2;
	abs.f64 	%fd30, %fd3;
	abs.f64 	%fd31, %fd4;
	add.f64 	%fd32, %fd29, %fd30;
	add.f64 	%fd33, %fd32, %fd31;
	min.f64 	%fd34, %fd29, %fd30;
	max.f64 	%fd35, %fd29, %fd30;
	min.f64 	%fd36, %fd35, %fd31;
	max.f64 	%fd37, %fd35, %fd31;
	{
	.reg .b32 %temp; 
	mov.b64 	{%temp, %r19}, %fd37;
	}
	and.b32  	%r20, %r19, -4194304;
	xor.b32  	%r21, %r20, 2144337920;
	mov.b32 	%r22, 0;
	mov.b64 	%fd38, {%r22, %r21};
	mul.f64 	%fd39, %fd36, %fd38;
	mul.f64 	%fd40, %fd34, %fd38;
	mul.f64 	%fd41, %fd37, %fd38;
	mul.f64 	%fd42, %fd39, %fd39;
	fma.rn.f64 	%fd43, %fd40, %fd40, %fd42;
	fma.rn.f64 	%fd44, %fd41, %fd41, %fd43;
	min.f64 	%fd45, %fd44, 0d7FEFFFFFFFFFFFFF;
	rsqrt.approx.ftz.f64 	%fd46, %fd45;
	mul.rn.f64 	%fd47, %fd46, %fd46;
	neg.f64 	%fd48, %fd47;
	fma.rn.f64 	%fd49, %fd45, %fd48, 0d3FF0000000000000;
	fma.rn.f64 	%fd50, %fd49, 0d3FD8000000000000, 0d3FE0000000000000;
	mul.rn.f64 	%fd51, %fd49, %fd46;
	fma.rn.f64 	%fd52, %fd50, %fd51, %fd46;
	mul.f64 	%fd53, %fd44, %fd52;
	or.b32  	%r23, %r20, 1048576;
	mov.b64 	%fd54, {%r22, %r23};
	mul.f64 	%fd55, %fd54, %fd53;
	setp.gt.f64 	%p2, %fd33, %fd37;
	selp.f64 	%fd56, %fd55, %fd33, %p2;
	mov.f64 	%fd57, 0d7FF0000000000000;
	{
	.reg .b32 %temp; 
	mov.b64 	{%temp, %r24}, %fd57;
	}
	setp.lt.u32 	%p3, %r19, %r24;
	selp.f64 	%fd58, %fd56, %fd37, %p3;
	mul.f64 	%fd5, %fd1, %fd58;
	mul.f64 	%fd6, %fd5, %fd5;
	setp.eq.s32 	%p4, %r1, %r16;
	selp.f64 	%fd7, 0d3FF0000000000000, %fd58, %p4;
	mul.f64 	%fd8, %fd7, %fd7;
	neg.f64 	%fd59, %fd6;
	fma.rn.f64 	%fd60, %fd6, 0dBFF71547652B82FE, 0d4338000000000000;
	{
	.reg .b32 %temp; 
	mov.b64 	{%r4, %temp}, %fd60;
	}
	mov.f64 	%fd61, 0dC338000000000000;
	add.rn.f64 	%fd62, %fd60, %fd61;
	fma.rn.f64 	%fd63, %fd62, 0dBFE62E42FEFA39EF, %fd59;
	fma.rn.f64 	%fd64, %fd62, 0dBC7ABC9E3B39803F, %fd63;
	fma.rn.f64 	%fd65, %fd64, 0d3E5ADE1569CE2BDF, 0d3E928AF3FCA213EA;
	fma.rn.f64 	%fd66, %fd65, %fd64, 0d3EC71DEE62401315;
	fma.rn.f64 	%fd67, %fd66, %fd64, 0d3EFA01997C89EB71;
	fma.rn.f64 	%fd68, %fd67, %fd64, 0d3F2A01A014761F65;
	fma.rn.f64 	%fd69, %fd68, %fd64, 0d3F56C16C1852B7AF;
	fma.rn.f64 	%fd70, %fd69, %fd64, 0d3F81111111122322;
	fma.rn.f64 	%fd71, %fd70, %fd64, 0d3FA55555555502A1;
	fma.rn.f64 	%fd72, %fd71, %fd64, 0d3FC5555555555511;
	fma.rn.f64 	%fd73, %fd72, %fd64, 0d3FE000000000000B;
	fma.rn.f64 	%fd74, %fd73, %fd64, 0d3FF0000000000000;
	fma.rn.f64 	%fd75, %fd74, %fd64, 0d3FF0000000000000;
	{
	.reg .b32 %temp; 
	mov.b64 	{%r5, %temp}, %fd75;
	}
	{
	.reg .b32 %temp; 
	mov.b64 	{%temp, %r6}, %fd75;
	}
	shl.b32 	%r25, %r4, 20;
	add.s32 	%r26, %r25, %r6;
	mov.b64 	%fd169, {%r5, %r26};
	{
	.reg .b32 %temp; 
	mov.b64 	{%temp, %r27}, %fd59;
	}
	mov.b32 	%f2, %r27;
	abs.f32 	%f1, %f2;
	setp.lt.f32 	%p5, %f1, 0f4086232B;
	@%p5 bra 	$L__BB1_4;
	setp.gt.f64 	%p6, %fd6, 0d0000000000000000;
	mov.f64 	%fd76, 0d7FF0000000000000;
	sub.f64 	%fd77, %fd76, %fd6;
	selp.f64 	%fd169, 0d0000000000000000, %fd77, %p6;
	setp.geu.f32 	%p7, %f1, 0f40874800;
	@%p7 bra 	$L__BB1_4;
	shr.u32 	%r28, %r4, 31;
	add.s32 	%r29, %r4, %r28;
	shr.s32 	%r30, %r29, 1;
	shl.b32 	%r31, %r30, 20;
	add.s32 	%r32, %r6, %r31;
	mov.b64 	%fd78, {%r5, %r32};
	sub.s32 	%r33, %r4, %r30;
	shl.b32 	%r34, %r33, 20;
	add.s32 	%r35, %r34, 1072693248;
	mov.b32 	%r36, 0;
	mov.b64 	%fd79, {%r36, %r35};
	mul.f64 	%fd169, %fd79, %fd78;
$L__BB1_4:
	ld.param.u64 	%rd30, [_Z10_pcm_dD_dSPdS_PKdS1_S1_i_param_1];
	abs.f64 	%fd80, %fd5;
	fma.rn.f64 	%fd81, %fd80, 0dBCF0679AFBA6F279, 0d3D47088FDB46FA5F;
	fma.rn.f64 	%fd82, %fd81, %fd80, 0dBD8DF9F9B976A9B2;
	fma.rn.f64 	%fd83, %fd82, %fd80, 0d3DC7F1F5590CC332;
	fma.rn.f64 	%fd84, %fd83, %fd80, 0dBDFA28A3CD2D56C4;
	fma.rn.f64 	%fd85, %fd84, %fd80, 0d3E2485EE67835925;
	fma.rn.f64 	%fd86, %fd85, %fd80, 0dBE476DB45919F583;
	fma.rn.f64 	%fd87, %fd86, %fd80, 0d3E62D698D98C8D71;
	fma.rn.f64 	%fd88, %fd87, %fd80, 0dBE720A2C7155D5C6;
	fma.rn.f64 	%fd89, %fd88, %fd80, 0dBE41D29B37CA1397;
	fma.rn.f64 	%fd90, %fd89, %fd80, 0d3EA2EF6CC0F67A49;
	fma.rn.f64 	%fd91, %fd90, %fd80, 0dBEC102B892333B6F;
	fma.rn.f64 	%fd92, %fd91, %fd80, 0d3ECA30375BA9A84E;
	fma.rn.f64 	%fd93, %fd92, %fd80, 0d3ECAAD18DEDEA43E;
	fma.rn.f64 	%fd94, %fd93, %fd80, 0dBEFF05355BC5B225;
	fma.rn.f64 	%fd95, %fd94, %fd80, 0d3F10E37A3108BC8B;
	fma.rn.f64 	%fd96, %fd95, %fd80, 0d3EFB292D828E5CB2;
	fma.rn.f64 	%fd97, %fd96, %fd80, 0dBF4356626EBF9BFA;
	fma.rn.f64 	%fd98, %fd97, %fd80, 0d3F5BCA68F73D6AFC;
	fma.rn.f64 	%fd99, %fd98, %fd80, 0dBF2B6B69EBBC280B;
	fma.rn.f64 	%fd100, %fd99, %fd80, 0dBF9396685912A453;
	fma.rn.f64 	%fd101, %fd100, %fd80, 0d3FBA4F4E2A1ABEF8;
	fma.rn.f64 	%fd102, %fd101, %fd80, 0d3FE45F306DC9C8BB;
	fma.rn.f64 	%fd103, %fd102, %fd80, 0d3FC06EBA8214DB69;
	fma.rn.f64 	%fd104, %fd103, %fd80, %fd80;
	neg.f64 	%fd105, %fd104;
	cvt.rn.f32.f64 	%f3, %fd104;
	mul.f32 	%f4, %f3, 0fBFB8AA3B;
	cvt.rni.f32.f32 	%f5, %f4;
	cvt.f64.f32 	%fd106, %f5;
	fma.rn.f64 	%fd107, %fd106, 0dBFE62E42FEFA39EF, %fd105;
	ex2.approx.ftz.f32 	%f6, %f5;
	cvt.f64.f32 	%fd108, %f6;
	setp.eq.s32 	%p8, %r1, %r16;
	add.f64 	%fd109, %fd5, %fd5;
	div.rn.f64 	%fd110, %fd109, 0dBFFC5BF891B4EF6A;
	setp.ge.f64 	%p9, %fd80, 0d4017AFB48DC96626;
	fma.rn.f64 	%fd111, %fd107, 0d3E5AE904A4741B81, 0d3E928A27F89B6999;
	fma.rn.f64 	%fd112, %fd111, %fd107, 0d3EC71DE715FF7E07;
	fma.rn.f64 	%fd113, %fd112, %fd107, 0d3EFA019A6B0AC45A;
	fma.rn.f64 	%fd114, %fd113, %fd107, 0d3F2A01A017EED94F;
	fma.rn.f64 	%fd115, %fd114, %fd107, 0d3F56C16C17F2A71B;
	fma.rn.f64 	%fd116, %fd115, %fd107, 0d3F811111111173C4;
	fma.rn.f64 	%fd117, %fd116, %fd107, 0d3FA555555555211A;
	fma.rn.f64 	%fd118, %fd117, %fd107, 0d3FC5555555555540;
	fma.rn.f64 	%fd119, %fd118, %fd107, 0d3FE0000000000005;
	mul.f64 	%fd120, %fd107, %fd119;
	sub.f64 	%fd121, %fd80, %fd104;
	fma.rn.f64 	%fd122, %fd103, %fd80, %fd121;
	neg.f64 	%fd123, %fd122;
	fma.rn.f64 	%fd124, %fd120, %fd107, %fd123;
	add.f64 	%fd125, %fd107, %fd124;
	neg.f64 	%fd126, %fd125;
	mov.f64 	%fd127, 0d3FF0000000000000;
	sub.f64 	%fd128, %fd127, %fd108;
	fma.rn.f64 	%fd129, %fd126, %fd108, %fd128;
	selp.f64 	%fd130, 0d3FF0000000000000, %fd129, %p9;
	copysign.f64 	%fd131, %fd5, %fd130;
	fma.rn.f64 	%fd132, %fd110, %fd169, %fd131;
	neg.f64 	%fd133, %fd132;
	div.rn.f64 	%fd134, %fd133, %fd8;
	selp.f64 	%fd13, 0d0000000000000000, %fd134, %p8;
	div.rn.f64 	%fd14, %fd2, %fd7;
	div.rn.f64 	%fd15, %fd3, %fd7;
	div.rn.f64 	%fd16, %fd4, %fd7;
	mul.f64 	%fd135, %fd14, %fd13;
	mad.lo.s32 	%r7, %r9, %r1, %r16;
	cvta.to.global.u64 	%rd17, %rd30;
	mul.wide.s32 	%rd18, %r7, 8;
	add.s64 	%rd19, %rd17, %rd18;
	st.global.f64 	[%rd19], %fd135;
	mul.f64 	%fd136, %fd15, %fd13;
	mul.lo.s32 	%r37, %r9, %r9;
	mul.wide.u32 	%rd1, %r37, 8;
	add.s64 	%rd20, %rd19, %rd1;
	st.global.f64 	[%rd20], %fd136;
	mul.f64 	%fd137, %fd16, %fd13;
	add.s64 	%rd21, %rd20, %rd1;
	st.global.f64 	[%rd21], %fd137;
	setp.eq.s64 	%p10, %rd2, 0;
	@%p10 bra 	$L__BB1_6;
	ld.param.u64 	%rd31, [_Z10_pcm_dD_dSPdS_PKdS1_S1_i_param_3];
	cvta.to.global.u64 	%rd22, %rd31;
	mul.wide.u32 	%rd23, %r3, 8;
	add.s64 	%rd24, %rd22, %rd23;
	ld.global.f64 	%fd138, [%rd24];
	ld.global.f64 	%fd139, [%rd24+8];
	ld.global.f64 	%fd140, [%rd24+16];
	mul.f64 	%fd141, %fd3, %fd139;
	fma.rn.f64 	%fd142, %fd2, %fd138, %fd141;
	fma.rn.f64 	%fd143, %fd4, %fd140, %fd142;
	mul.f64 	%fd144, %fd7, %fd8;
	mul.f64 	%fd145, %fd6, 0d4010000000000000;
	mul.f64 	%fd146, %fd1, %fd145;
	div.rn.f64 	%fd147, %fd146, 0d3FFC5BF891B4EF6A;
	mul.f64 	%fd148, %fd147, %fd169;
	mul.f64 	%fd149, %fd148, %fd143;
	div.rn.f64 	%fd150, %fd149, %fd144;
	selp.f64 	%fd151, 0d0000000000000000, %fd150, %p8;
	mul.f64 	%fd152, %fd143, 0d4008000000000000;
	div.rn.f64 	%fd153, %fd152, %fd8;
	mul.f64 	%fd154, %fd14, %fd153;
	div.rn.f64 	%fd155, %fd138, %fd7;
	sub.f64 	%fd156, %fd154, %fd155;
	mul.f64 	%fd157, %fd13, %fd156;
	fma.rn.f64 	%fd158, %fd14, %fd151, %fd157;
	cvta.to.global.u64 	%rd25, %rd2;
	add.s64 	%rd27, %rd25, %rd18;
	st.global.f64 	[%rd27], %fd158;
	mul.f64 	%fd159, %fd15, %fd153;
	div.rn.f64 	%fd160, %fd139, %fd7;
	sub.f64 	%fd161, %fd159, %fd160;
	mul.f64 	%fd162, %fd13, %fd161;
	fma.rn.f64 	%fd163, %fd15, %fd151, %fd162;
	add.s64 	%rd28, %rd27, %rd1;
	st.global.f64 	[%rd28], %fd163;
	mul.f64 	%fd164, %fd16, %fd153;
	div.rn.f64 	%fd165, %fd140, %fd7;
	sub.f64 	%fd166, %fd164, %fd165;
	mul.f64 	%fd167, %fd13, %fd166;
	fma.rn.f64 	%fd168, %fd16, %fd151, %fd167;
	add.s64 	%rd29, %rd28, %rd1;
	st.global.f64 	[%rd29], %fd168;
$L__BB1_6:
	ret;

}
.entry _Z21_pcm_left_multiply_dSPdPKdS1_S1_i(
	.param .u64 .ptr .align 1 _Z21_pcm_left_multiply_dSPdPKdS1_S1_i_param_0,
	.param .u64 .ptr .align 1 _Z21_pcm_left_multiply_dSPdPKdS1_S1_i_param_1,
	.param .u64 .ptr .align 1 _Z21_pcm_left_multiply_dSPdPKdS1_S1_i_param_2,
	.param .u64 .ptr .align 1 _Z21_pcm_left_multiply_dSPdPKdS1_S1_i_param_3,
	.param .u32 _Z21_pcm_left_multiply_dSPdPKdS1_S1_i_param_4
)
{
	.reg .pred 	%p<29>;
	.reg .b32 	%r<45>;
	.reg .b32 	%f<7>;
	.reg .b64 	%rd<31>;
	.reg .b64 	%fd<204>;
	// demoted variable
	.shared .align 8 .b8 _ZZ21_pcm_left_multiply_dSPdPKdS1_S1_iE10sum_shared[8192];
	ld.param.u64 	%rd6, [_Z21_pcm_left_multiply_dSPdPKdS1_S1_i_param_2];
	ld.param.u64 	%rd7, [_Z21_pcm_left_multiply_dSPdPKdS1_S1_i_param_3];
	ld.param.u32 	%r12, [_Z21_pcm_left_multiply_dSPdPKdS1_S1_i_param_4];
	cvta.to.global.u64 	%rd1, %rd7;
	cvta.to.global.u64 	%rd2, %rd6;
	mov.u32 	%r13, %ctaid.x;
	mov.u32 	%r14, %ntid.x;
	mov.u32 	%r1, %tid.x;
	mad.lo.s32 	%r2, %r13, %r14, %r1;
	setp.ge.s32 	%p1, %r2, %r12;
	@%p1 bra 	$L__BB2_43;
	mul.wide.s32 	%rd8, %r2, 8;
	add.s64 	%rd9, %rd1, %rd8;
	ld.global.f64 	%fd1, [%rd9];
	mov.u32 	%r3, %tid.y;
	setp.ge.s32 	%p2, %r3, %r12;
	mov.f64 	%fd201, 0d0000000000000000;
	mov.f64 	%fd202, %fd201;
	mov.f64 	%fd203, %fd201;
	@%p2 bra 	$L__BB2_7;
	mul.lo.s32 	%r15, %r2, 3;
	mul.wide.s32 	%rd10, %r15, 8;
	add.s64 	%rd11, %rd2, %rd10;
	ld.global.f64 	%fd2, [%rd11];
	ld.global.f64 	%fd3, [%rd11+8];
	ld.global.f64 	%fd4, [%rd11+16];
	mov.f64 	%fd26, 0d7FF0000000000000;
	{
	.reg .b32 %temp; 
	mov.b64 	{%temp, %r4}, %fd26;
	}
	mov.f64 	%fd203, 0d0000000000000000;
	mov.u32 	%r44, %r3;
	mov.f64 	%fd202, %fd203;
	mov.f64 	%fd201, %fd203;
$L__BB2_3:
	ld.param.u64 	%rd30, [_Z21_pcm_left_multiply_dSPdPKdS1_S1_i_param_3];
	ld.param.u64 	%rd29, [_Z21_pcm_left_multiply_dSPdPKdS1_S1_i_param_2];
	cvta.to.global.u64 	%rd12, %rd30;
	mul.wide.s32 	%rd13, %r44, 8;
	add.s64 	%rd14, %rd12, %rd13;
	ld.global.f64 	%fd27, [%rd14];
	mul.f64 	%fd28, %fd1, %fd27;
	mul.f64 	%fd29, %fd27, %fd27;
	fma.rn.f64 	%fd30, %fd1, %fd1, %fd29;
	sqrt.rn.f64 	%fd31, %fd30;
	div.rn.f64 	%fd32, %fd28, %fd31;
	mul.lo.s32 	%r16, %r44, 3;
	cvta.to.global.u64 	%rd15, %rd29;
	mul.wide.s32 	%rd16, %r16, 8;
	add.s64 	%rd17, %rd15, %rd16;
	ld.global.f64 	%fd33, [%rd17];
	sub.f64 	%fd8, %fd2, %fd33;
	ld.global.f64 	%fd34, [%rd17+8];
	sub.f64 	%fd9, %fd3, %fd34;
	ld.global.f64 	%fd35, [%rd17+16];
	sub.f64 	%fd10, %fd4, %fd35;
	abs.f64 	%fd36, %fd8;
	abs.f64 	%fd37, %fd9;
	abs.f64 	%fd38, %fd10;
	add.f64 	%fd39, %fd36, %fd37;
	add.f64 	%fd40, %fd39, %fd38;
	min.f64 	%fd41, %fd36, %fd37;
	max.f64 	%fd42, %fd36, %fd37;
	min.f64 	%fd43, %fd42, %fd38;
	max.f64 	%fd44, %fd42, %fd38;
	{
	.reg .b32 %temp; 
	mov.b64 	{%temp, %r17}, %fd44;
	}
	and.b32  	%r18, %r17, -4194304;
	xor.b32  	%r19, %r18, 2144337920;
	mov.b32 	%r20, 0;
	mov.b64 	%fd45, {%r20, %r19};
	mul.f64 	%fd46, %fd43, %fd45;
	mul.f64 	%fd47, %fd41, %fd45;
	mul.f64 	%fd48, %fd44, %fd45;
	mul.f64 	%fd49, %fd46, %fd46;
	fma.rn.f64 	%fd50, %fd47, %fd47, %fd49;
	fma.rn.f64 	%fd51, %fd48, %fd48, %fd50;
	min.f64 	%fd52, %fd51, 0d7FEFFFFFFFFFFFFF;
	rsqrt.approx.ftz.f64 	%fd53, %fd52;
	mul.rn.f64 	%fd54, %fd53, %fd53;
	neg.f64 	%fd55, %fd54;
	fma.rn.f64 	%fd56, %fd52, %fd55, 0d3FF0000000000000;
	fma.rn.f64 	%fd57, %fd56, 0d3FD8000000000000, 0d3FE0000000000000;
	mul.rn.f64 	%fd58, %fd56, %fd53;
	fma.rn.f64 	%fd59, %fd57, %fd58, %fd53;
	mul.f64 	%fd60, %fd51, %fd59;
	or.b32  	%r21, %r18, 1048576;
	mov.b64 	%fd61, {%r20, %r21};
	mul.f64 	%fd62, %fd61, %fd60;
	setp.gt.f64 	%p3, %fd40, %fd44;
	selp.f64 	%fd63, %fd62, %fd40, %p3;
	setp.lt.u32 	%p4, %r17, %r4;
	selp.f64 	%fd11, %fd63, %fd44, %p4;
	mul.f64 	%fd12, %fd32, %fd11;
	neg.f64 	%fd64, %fd12;
	mul.f64 	%fd13, %fd12, %fd64;
	fma.rn.f64 	%fd65, %fd13, 0d3FF71547652B82FE, 0d4338000000000000;
	{
	.reg .b32 %temp; 
	mov.b64 	{%r6, %temp}, %fd65;
	}
	mov.f64 	%fd66, 0dC338000000000000;
	add.rn.f64 	%fd67, %fd65, %fd66;
	fma.rn.f64 	%fd68, %fd67, 0dBFE62E42FEFA39EF, %fd13;
	fma.rn.f64 	%fd69, %fd67, 0dBC7ABC9E3B39803F, %fd68;
	fma.rn.f64 	%fd70, %fd69, 0d3E5ADE1569CE2BDF, 0d3E928AF3FCA213EA;
	fma.rn.f64 	%fd71, %fd70, %fd69, 0d3EC71DEE62401315;
	fma.rn.f64 	%fd72, %fd71, %fd69, 0d3EFA01997C89EB71;
	fma.rn.f64 	%fd73, %fd72, %fd69, 0d3F2A01A014761F65;
	fma.rn.f64 	%fd74, %fd73, %fd69, 0d3F56C16C1852B7AF;
	fma.rn.f64 	%fd75, %fd74, %fd69, 0d3F81111111122322;
	fma.rn.f64 	%fd76, %fd75, %fd69, 0d3FA55555555502A1;
	fma.rn.f64 	%fd77, %fd76, %fd69, 0d3FC5555555555511;
	fma.rn.f64 	%fd78, %fd77, %fd69, 0d3FE000000000000B;
	fma.rn.f64 	%fd79, %fd78, %fd69, 0d3FF0000000000000;
	fma.rn.f64 	%fd80, %fd79, %fd69, 0d3FF0000000000000;
	{
	.reg .b32 %temp; 
	mov.b64 	{%r7, %temp}, %fd80;
	}
	{
	.reg .b32 %temp; 
	mov.b64 	{%temp, %r8}, %fd80;
	}
	shl.b32 	%r22, %r6, 20;
	add.s32 	%r23, %r22, %r8;
	mov.b64 	%fd200, {%r7, %r23};
	{
	.reg .b32 %temp; 
	mov.b64 	{%temp, %r24}, %fd13;
	}
	mov.b32 	%f2, %r24;
	abs.f32 	%f1, %f2;
	setp.lt.f32 	%p5, %f1, 0f4086232B;
	@%p5 bra 	$L__BB2_6;
	setp.lt.f64 	%p6, %fd13, 0d0000000000000000;
	add.f64 	%fd81, %fd13, 0d7FF0000000000000;
	selp.f64 	%fd200, 0d0000000000000000, %fd81, %p6;
	setp.geu.f32 	%p7, %f1, 0f40874800;
	@%p7 bra 	$L__BB2_6;
	shr.u32 	%r25, %r6, 31;
	add.s32 	%r26, %r6, %r25;
	shr.s32 	%r27, %r26, 1;
	shl.b32 	%r28, %r27, 20;
	add.s32 	%r29, %r8, %r28;
	mov.b64 	%fd82, {%r7, %r29};
	sub.s32 	%r30, %r6, %r27;
	shl.b32 	%r31, %r30, 20;
	add.s32 	%r32, %r31, 1072693248;
	mov.b32 	%r33, 0;
	mov.b64 	%fd83, {%r33, %r32};
	mul.f64 	%fd200, %fd83, %fd82;
$L__BB2_6:
	ld.param.u64 	%rd28, [_Z21_pcm_left_multiply_dSPdPKdS1_S1_i_param_1];
	setp.eq.s32 	%p8, %r2, %r44;
	selp.f64 	%fd84, 0d3FF0000000000000, %fd11, %p8;
	abs.f64 	%fd85, %fd12;
	fma.rn.f64 	%fd86, %fd85, 0dBCF0679AFBA6F279, 0d3D47088FDB46FA5F;
	fma.rn.f64 	%fd87, %fd86, %fd85, 0dBD8DF9F9B976A9B2;
	fma.rn.f64 	%fd88, %fd87, %fd85, 0d3DC7F1F5590CC332;
	fma.rn.f64 	%fd89, %fd88, %fd85, 0dBDFA28A3CD2D56C4;
	fma.rn.f64 	%fd90, %fd89, %fd85, 0d3E2485EE67835925;
	fma.rn.f64 	%fd91, %fd90, %fd85, 0dBE476DB45919F583;
	fma.rn.f64 	%fd92, %fd91, %fd85, 0d3E62D698D98C8D71;
	fma.rn.f64 	%fd93, %fd92, %fd85, 0dBE720A2C7155D5C6;
	fma.rn.f64 	%fd94, %fd93, %fd85, 0dBE41D29B37CA1397;
	fma.rn.f64 	%fd95, %fd94, %fd85, 0d3EA2EF6CC0F67A49;
	fma.rn.f64 	%fd96, %fd95, %fd85, 0dBEC102B892333B6F;
	fma.rn.f64 	%fd97, %fd96, %fd85, 0d3ECA30375BA9A84E;
	fma.rn.f64 	%fd98, %fd97, %fd85, 0d3ECAAD18DEDEA43E;
	fma.rn.f64 	%fd99, %fd98, %fd85, 0dBEFF05355BC5B225;
	fma.rn.f64 	%fd100, %fd99, %fd85, 0d3F10E37A3108BC8B;
	fma.rn.f64 	%fd101, %fd100, %fd85, 0d3EFB292D828E5CB2;
	fma.rn.f64 	%fd102, %fd101, %fd85, 0dBF4356626EBF9BFA;
	fma.rn.f64 	%fd103, %fd102, %fd85, 0d3F5BCA68F73D6AFC;
	fma.rn.f64 	%fd104, %fd103, %fd85, 0dBF2B6B69EBBC280B;
	fma.rn.f64 	%fd105, %fd104, %fd85, 0dBF9396685912A453;
	fma.rn.f64 	%fd106, %fd105, %fd85, 0d3FBA4F4E2A1ABEF8;
	fma.rn.f64 	%fd107, %fd106, %fd85, 0d3FE45F306DC9C8BB;
	fma.rn.f64 	%fd108, %fd107, %fd85, 0d3FC06EBA8214DB69;
	fma.rn.f64 	%fd109, %fd108, %fd85, %fd85;
	neg.f64 	%fd110, %fd109;
	cvt.rn.f32.f64 	%f3, %fd109;
	mul.f32 	%f4, %f3, 0fBFB8AA3B;
	cvt.rni.f32.f32 	%f5, %f4;
	cvt.f64.f32 	%fd111, %f5;
	fma.rn.f64 	%fd112, %fd111, 0dBFE62E42FEFA39EF, %fd110;
	ex2.approx.ftz.f32 	%f6, %f5;
	cvt.f64.f32 	%fd113, %f6;
	add.f64 	%fd114, %fd12, %fd12;
	div.rn.f64 	%fd115, %fd114, 0dBFFC5BF891B4EF6A;
	setp.ge.f64 	%p9, %fd85, 0d4017AFB48DC96626;
	fma.rn.f64 	%fd116, %fd112, 0d3E5AE904A4741B81, 0d3E928A27F89B6999;
	fma.rn.f64 	%fd117, %fd116, %fd112, 0d3EC71DE715FF7E07;
	fma.rn.f64 	%fd118, %fd117, %fd112, 0d3EFA019A6B0AC45A;
	fma.rn.f64 	%fd119, %fd118, %fd112, 0d3F2A01A017EED94F;
	fma.rn.f64 	%fd120, %fd119, %fd112, 0d3F56C16C17F2A71B;
	fma.rn.f64 	%fd121, %fd120, %fd112, 0d3F811111111173C4;
	fma.rn.f64 	%fd122, %fd121, %fd112, 0d3FA555555555211A;
	fma.rn.f64 	%fd123, %fd122, %fd112, 0d3FC5555555555540;
	fma.rn.f64 	%fd124, %fd123, %fd112, 0d3FE0000000000005;
	mul.f64 	%fd125, %fd112, %fd124;
	sub.f64 	%fd126, %fd85, %fd109;
	fma.rn.f64 	%fd127, %fd108, %fd85, %fd126;
	neg.f64 	%fd128, %fd127;
	fma.rn.f64 	%fd129, %fd125, %fd112, %fd128;
	add.f64 	%fd130, %fd112, %fd129;
	neg.f64 	%fd131, %fd130;
	mov.f64 	%fd132, 0d3FF0000000000000;
	sub.f64 	%fd133, %fd132, %fd113;
	fma.rn.f64 	%fd134, %fd131, %fd113, %fd133;
	selp.f64 	%fd135, 0d3FF0000000000000, %fd134, %p9;
	copysign.f64 	%fd136, %fd12, %fd135;
	fma.rn.f64 	%fd137, %fd115, %fd200, %fd136;
	neg.f64 	%fd138, %fd137;
	mul.f64 	%fd139, %fd84, %fd84;
	div.rn.f64 	%fd140, %fd138, %fd139;
	selp.f64 	%fd141, 0d0000000000000000, %fd140, %p8;
	div.rn.f64 	%fd142, %fd8, %fd84;
	div.rn.f64 	%fd143, %fd9, %fd84;
	div.rn.f64 	%fd144, %fd10, %fd84;
	mul.f64 	%fd145, %fd142, %fd141;
	mul.f64 	%fd146, %fd143, %fd141;
	mul.f64 	%fd147, %fd144, %fd141;
	cvta.to.global.u64 	%rd18, %rd28;
	mul.wide.s32 	%rd19, %r44, 8;
	add.s64 	%rd20, %rd18, %rd19;
	ld.global.f64 	%fd148, [%rd20];
	fma.rn.f64 	%fd201, %fd148, %fd145, %fd201;
	fma.rn.f64 	%fd202, %fd148, %fd146, %fd202;
	fma.rn.f64 	%fd203, %fd148, %fd147, %fd203;
	mov.u32 	%r34, %ntid.y;
	add.s32 	%r44, %r44, %r34;
	setp.lt.s32 	%p10, %r44, %r12;
	@%p10 bra 	$L__BB2_3;
$L__BB2_7:
	shl.b32 	%r35, %r3, 5;
	add.s32 	%r36, %r35, %r1;
	shl.b32 	%r37, %r36, 3;
	mov.u32 	%r38, _ZZ21_pcm_left_multiply_dSPdPKdS1_S1_iE10sum_shared;
	add.s32 	%r10, %r38, %r37;
	st.shared.f64 	[%r10], %fd201;
	bar.sync 	0;
	setp.gt.u32 	%p11, %r3, 15;
	@%p11 bra 	$L__BB2_9;
	ld.shared.f64 	%fd149, [%r10+4096];
	ld.shared.f64 	%fd150, [%r10];
	add.f64 	%fd151, %fd149, %fd150;
	st.shared.f64 	[%r10], %fd151;
$L__BB2_9:
	bar.sync 	0;
	setp.gt.u32 	%p12, %r3, 7;
	@%p12 bra 	$L__BB2_11;
	ld.shared.f64 	%fd152, [%r10+2048];
	ld.shared.f64 	%fd153, [%r10];
	add.f64 	%fd154, %fd152, %fd153;
	st.shared.f64 	[%r10], %fd154;
$L__BB2_11:
	bar.sync 	0;
	setp.gt.u32 	%p13, %r3, 3;
	@%p13 bra 	$L__BB2_13;
	ld.shared.f64 	%fd155, [%r10+1024];
	ld.shared.f64 	%fd156, [%r10];
	add.f64 	%fd157, %fd155, %fd156;
	st.shared.f64 	[%r10], %fd157;
$L__BB2_13:
	bar.sync 	0;
	setp.gt.u32 	%p14, %r3, 1;
	@%p14 bra 	$L__BB2_15;
	ld.shared.f64 	%fd158, [%r10+512];
	ld.shared.f64 	%fd159, [%r10];
	add.f64 	%fd160, %fd158, %fd159;
	st.shared.f64 	[%r10], %fd160;
$L__BB2_15:
	bar.sync 	0;
	setp.ne.s32 	%p15, %r3, 0;
	shl.b32 	%r39, %r1, 3;
	add.s32 	%r11, %r38, %r39;
	@%p15 bra 	$L__BB2_17;
	ld.shared.f64 	%fd161, [%r11+256];
	ld.shared.f64 	%fd162, [%r10];
	add.f64 	%fd163, %fd161, %fd162;
	st.shared.f64 	[%r10], %fd163;
$L__BB2_17:
	ld.param.u64 	%rd27, [_Z21_pcm_left_multiply_dSPdPKdS1_S1_i_param_0];
	cvta.to.global.u64 	%rd3, %rd27;
	setp.ne.s32 	%p16, %r3, 0;
	bar.sync 	0;
	@%p16 bra 	$L__BB2_19;
	ld.shared.f64 	%fd164, [%r11];
	mul.wide.s32 	%rd21, %r2, 8;
	add.s64 	%rd22, %rd3, %rd21;
	st.global.f64 	[%rd22], %fd164;
$L__BB2_19:
	setp.gt.u32 	%p17, %r3, 15;
	st.shared.f64 	[%r10], %fd202;
	bar.sync 	0;
	@%p17 bra 	$L__BB2_21;
	ld.shared.f64 	%fd165, [%r10+4096];
	ld.shared.f64 	%fd166, [%r10];
	add.f64 	%fd167, %fd165, %fd166;
	st.shared.f64 	[%r10], %fd167;
$L__BB2_21:
	setp.gt.u32 	%p18, %r3, 7;
	bar.sync 	0;
	@%p18 bra 	$L__BB2_23;
	ld.shared.f64 	%fd168, [%r10+2048];
	ld.shared.f64 	%fd169, [%r10];
	add.f64 	%fd170, %fd168, %fd169;
	st.shared.f64 	[%r10], %fd170;
$L__BB2_23:
	setp.gt.u32 	%p19, %r3, 3;
	bar.sync 	0;
	@%p19 bra 	$L__BB2_25;
	ld.shared.f64 	%fd171, [%r10+1024];
	ld.shared.f64 	%fd172, [%r10];
	add.f64 	%fd173, %fd171, %fd172;
	st.shared.f64 	[%r10], %fd173;
$L__BB2_25:
	setp.gt.u32 	%p20, %r3, 1;
	bar.sync 	0;
	@%p20 bra 	$L__BB2_27;
	ld.shared.f64 	%fd174, [%r10+512];
	ld.shared.f64 	%fd175, [%r10];
	add.f64 	%fd176, %fd174, %fd175;
	st.shared.f64 	[%r10], %fd176;
$L__BB2_27:
	setp.ne.s32 	%p21, %r3, 0;
	bar.sync 	0;
	@%p21 bra 	$L__BB2_29;
	ld.shared.f64 	%fd177, [%r11+256];
	ld.shared.f64 	%fd178, [%r10];
	add.f64 	%fd179, %fd177, %fd178;
	st.shared.f64 	[%r10], %fd179;
$L__BB2_29:
	setp.ne.s32 	%p22, %r3, 0;
	bar.sync 	0;
	@%p22 bra 	$L__BB2_31;
	ld.shared.f64 	%fd180, [%r11];
	add.s32 	%r41, %r12, %r2;
	mul.wide.s32 	%rd23, %r41, 8;
	add.s64 	%rd24, %rd3, %rd23;
	st.global.f64 	[%rd24], %fd180;
$L__BB2_31:
	setp.gt.u32 	%p23, %r3, 15;
	st.shared.f64 	[%r10], %fd203;
	bar.sync 	0;
	@%p23 bra 	$L__BB2_33;
	ld.shared.f64 	%fd181, [%r10+4096];
	ld.shared.f64 	%fd182, [%r10];
	add.f64 	%fd183, %fd181, %fd182;
	st.shared.f64 	[%r10], %fd183;
$L__BB2_33:
	setp.gt.u32 	%p24, %r3, 7;
	bar.sync 	0;
	@%p24 bra 	$L__BB2_35;
	ld.shared.f64 	%fd184, [%r10+2048];
	ld.shared.f64 	%fd185, [%r10];
	add.f64 	%fd186, %fd184, %fd185;
	st.shared.f64 	[%r10], %fd186;
$L__BB2_35:
	setp.gt.u32 	%p25, %r3, 3;
	bar.sync 	0;
	@%p25 bra 	$L__BB2_37;
	ld.shared.f64 	%fd187, [%r10+1024];
	ld.shared.f64 	%fd188, [%r10];
	add.f64 	%fd189, %fd187, %fd188;
	st.shared.f64 	[%r10], %fd189;
$L__BB2_37:
	setp.gt.u32 	%p26, %r3, 1;
	bar.sync 	0;
	@%p26 bra 	$L__BB2_39;
	ld.shared.f64 	%fd190, [%r10+512];
	ld.shared.f64 	%fd191, [%r10];
	add.f64 	%fd192, %fd190, %fd191;
	st.shared.f64 	[%r10], %fd192;
$L__BB2_39:
	setp.ne.s32 	%p27, %r3, 0;
	bar.sync 	0;
	@%p27 bra 	$L__BB2_41;
	ld.shared.f64 	%fd193, [%r11+256];
	ld.shared.f64 	%fd194, [%r10];
	add.f64 	%fd195, %fd193, %fd194;
	st.shared.f64 	[%r10], %fd195;
$L__BB2_41:
	setp.ne.s32 	%p28, %r3, 0;
	bar.sync 	0;
	@%p28 bra 	$L__BB2_43;
	ld.shared.f64 	%fd196, [%r11];
	shl.b32 	%r42, %r12, 1;
	add.s32 	%r43, %r42, %r2;
	mul.wide.s32 	%rd25, %r43, 8;
	add.s64 	%rd26, %rd3, %rd25;
	st.global.f64 	[%rd26], %fd196;
$L__BB2_43:
	ret;

}
.entry _Z12_pcm_d2D_d2SPdS_PKdS1_S1_i(
	.param .u64 .ptr .align 1 _Z12_pcm_d2D_d2SPdS_PKdS1_S1_i_param_0,
	.param .u64 .ptr .align 1 _Z12_pcm_d2D_d2SPdS_PKdS1_S1_i_param_1,
	.param .u64 .ptr .align 1 _Z12_pcm_d2D_d2SPdS_PKdS1_S1_i_param_2,
	.param .u64 .ptr .align 1 _Z12_pcm_d2D_d2SPdS_PKdS1_S1_i_param_3,
	.param .u64 .ptr .align 1 _Z12_pcm_d2D_d2SPdS_PKdS1_S1_i_param_4,
	.param .u32 _Z12_pcm_d2D_d2SPdS_PKdS1_S1_i_param_5
)
{
	.reg .pred 	%p<10>;
	.reg .b32 	%r<39>;
	.reg .b32 	%f<7>;
	.reg .b64 	%rd<47>;
	.reg .b64 	%fd<217>;

	ld.param.u64 	%rd3, [_Z12_pcm_d2D_d2SPdS_PKdS1_S1_i_param_2];
	ld.param.u64 	%rd5, [_Z12_pcm_d2D_d2SPdS_PKdS1_S1_i_param_4];
	ld.param.u32 	%r9, [_Z12_pcm_d2D_d2SPdS_PKdS1_S1_i_param_5];
	mov.u32 	%r10, %ctaid.x;
	mov.u32 	%r11, %ntid.x;
	mov.u32 	%r12, %tid.x;
	mad.lo.s32 	%r1, %r10, %r11, %r12;
	mov.u32 	%r13, %ctaid.y;
	mov.u32 	%r14, %ntid.y;
	mov.u32 	%r15, %tid.y;
	mad.lo.s32 	%r16, %r13, %r14, %r15;
	max.s32 	%r17, %r1, %r16;
	setp.ge.s32 	%p1, %r17, %r9;
	@%p1 bra 	$L__BB3_6;
	cvta.to.global.u64 	%rd6, %rd5;
	cvta.to.global.u64 	%rd7, %rd3;
	mul.wide.s32 	%rd8, %r1, 8;
	add.s64 	%rd9, %rd6, %rd8;
	ld.global.f64 	%fd16, [%rd9];
	mul.wide.u32 	%rd10, %r16, 8;
	add.s64 	%rd11, %rd6, %rd10;
	ld.global.f64 	%fd17, [%rd11];
	mul.f64 	%fd18, %fd16, %fd17;
	mul.f64 	%fd19, %fd17, %fd17;
	fma.rn.f64 	%fd20, %fd16, %fd16, %fd19;
	sqrt.rn.f64 	%fd21, %fd20;
	div.rn.f64 	%fd1, %fd18, %fd21;
	mul.lo.s32 	%r18, %r1, 3;
	mul.wide.s32 	%rd12, %r18, 8;
	add.s64 	%rd13, %rd7, %rd12;
	ld.global.f64 	%fd22, [%rd13];
	mul.lo.s32 	%r3, %r16, 3;
	mul.wide.u32 	%rd14, %r3, 8;
	add.s64 	%rd15, %rd7, %rd14;
	ld.global.f64 	%fd23, [%rd15];
	sub.f64 	%fd2, %fd22, %fd23;
	ld.global.f64 	%fd24, [%rd13+8];
	ld.global.f64 	%fd25, [%rd15+8];
	sub.f64 	%fd3, %fd24, %fd25;
	ld.global.f64 	%fd26, [%rd13+16];
	ld.global.f64 	%fd27, [%rd15+16];
	sub.f64 	%fd4, %fd26, %fd27;
	abs.f64 	%fd28, %fd2;
	abs.f64 	%fd29, %fd3;
	abs.f64 	%fd30, %fd4;
	add.f64 	%fd31, %fd28, %fd29;
	add.f64 	%fd32, %fd31, %fd30;
	min.f64 	%fd33, %fd28, %fd29;
	max.f64 	%fd34, %fd28, %fd29;
	min.f64 	%fd35, %fd34, %fd30;
	max.f64 	%fd36, %fd34, %fd30;
	{
	.reg .b32 %temp; 
	mov.b64 	{%temp, %r19}, %fd36;
	}
	and.b32  	%r20, %r19, -4194304;
	xor.b32  	%r21, %r20, 2144337920;
	mov.b32 	%r22, 0;
	mov.b64 	%fd37, {%r22, %r21};
	mul.f64 	%fd38, %fd35, %fd37;
	mul.f64 	%fd39, %fd33, %fd37;
	mul.f64 	%fd40, %fd36, %fd37;
	mul.f64 	%fd41, %fd38, %fd38;
	fma.rn.f64 	%fd42, %fd39, %fd39, %fd41;
	fma.rn.f64 	%fd43, %fd40, %fd40, %fd42;
	min.f64 	%fd44, %fd43, 0d7FEFFFFFFFFFFFFF;
	rsqrt.approx.ftz.f64 	%fd45, %fd44;
	mul.rn.f64 	%fd46, %fd45, %fd45;
	neg.f64 	%fd47, %fd46;
	fma.rn.f64 	%fd48, %fd44, %fd47, 0d3FF0000000000000;
	fma.rn.f64 	%fd49, %fd48, 0d3FD8000000000000, 0d3FE0000000000000;
	mul.rn.f64 	%fd50, %fd48, %fd45;
	fma.rn.f64 	%fd51, %fd49, %fd50, %fd45;
	mul.f64 	%fd52, %fd43, %fd51;
	or.b32  	%r23, %r20, 1048576;
	mov.b64 	%fd53, {%r22, %r23};
	mul.f64 	%fd54, %fd53, %fd52;
	setp.gt.f64 	%p2, %fd32, %fd36;
	selp.f64 	%fd55, %fd54, %fd32, %p2;
	mov.f64 	%fd56, 0d7FF0000000000000;
	{
	.reg .b32 %temp; 
	mov.b64 	{%temp, %r24}, %fd56;
	}
	setp.lt.u32 	%p3, %r19, %r24;
	selp.f64 	%fd57, %fd55, %fd36, %p3;
	setp.eq.s32 	%p4, %r1, %r16;
	rcp.rn.f64 	%fd58, %fd57;
	selp.f64 	%fd59, 0d0000000000000000, %fd58, %p4;
	mul.f64 	%fd5, %fd59, %fd59;
	mul.f64 	%fd6, %fd59, %fd5;
	mul.f64 	%fd7, %fd1, %fd1;
	mul.f64 	%fd60, %fd1, %fd57;
	abs.f64 	%fd61, %fd60;
	fma.rn.f64 	%fd62, %fd61, 0dBCF0679AFBA6F279, 0d3D47088FDB46FA5F;
	fma.rn.f64 	%fd63, %fd62, %fd61, 0dBD8DF9F9B976A9B2;
	fma.rn.f64 	%fd64, %fd63, %fd61, 0d3DC7F1F5590CC332;
	fma.rn.f64 	%fd65, %fd64, %fd61, 0dBDFA28A3CD2D56C4;
	fma.rn.f64 	%fd66, %fd65, %fd61, 0d3E2485EE67835925;
	fma.rn.f64 	%fd67, %fd66, %fd61, 0dBE476DB45919F583;
	fma.rn.f64 	%fd68, %fd67, %fd61, 0d3E62D698D98C8D71;
	fma.rn.f64 	%fd69, %fd68, %fd61, 0dBE720A2C7155D5C6;
	fma.rn.f64 	%fd70, %fd69, %fd61, 0dBE41D29B37CA1397;
	fma.rn.f64 	%fd71, %fd70, %fd61, 0d3EA2EF6CC0F67A49;
	fma.rn.f64 	%fd72, %fd71, %fd61, 0dBEC102B892333B6F;
	fma.rn.f64 	%fd73, %fd72, %fd61, 0d3ECA30375BA9A84E;
	fma.rn.f64 	%fd74, %fd73, %fd61, 0d3ECAAD18DEDEA43E;
	fma.rn.f64 	%fd75, %fd74, %fd61, 0dBEFF05355BC5B225;
	fma.rn.f64 	%fd76, %fd75, %fd61, 0d3F10E37A3108BC8B;
	fma.rn.f64 	%fd77, %fd76, %fd61, 0d3EFB292D828E5CB2;
	fma.rn.f64 	%fd78, %fd77, %fd61, 0dBF4356626EBF9BFA;
	fma.rn.f64 	%fd79, %fd78, %fd61, 0d3F5BCA68F73D6AFC;
	fma.rn.f64 	%fd80, %fd79, %fd61, 0dBF2B6B69EBBC280B;
	fma.rn.f64 	%fd81, %fd80, %fd61, 0dBF9396685912A453;
	fma.rn.f64 	%fd82, %fd81, %fd61, 0d3FBA4F4E2A1ABEF8;
	fma.rn.f64 	%fd83, %fd82, %fd61, 0d3FE45F306DC9C8BB;
	fma.rn.f64 	%fd84, %fd83, %fd61, 0d3FC06EBA8214DB69;
	fma.rn.f64 	%fd85, %fd84, %fd61, %fd61;
	sub.f64 	%fd86, %fd61, %fd85;
	fma.rn.f64 	%fd87, %fd84, %fd61, %fd86;
	neg.f64 	%fd88, %fd85;
	neg.f64 	%fd89, %fd87;
	cvt.rn.f32.f64 	%f2, %fd85;
	mul.f32 	%f3, %f2, 0fBFB8AA3B;
	cvt.rni.f32.f32 	%f4, %f3;
	cvt.f64.f32 	%fd90, %f4;
	fma.rn.f64 	%fd91, %fd90, 0dBFE62E42FEFA39EF, %fd88;
	fma.rn.f64 	%fd92, %fd91, 0d3E5AE904A4741B81, 0d3E928A27F89B6999;
	fma.rn.f64 	%fd93, %fd92, %fd91, 0d3EC71DE715FF7E07;
	fma.rn.f64 	%fd94, %fd93, %fd91, 0d3EFA019A6B0AC45A;
	fma.rn.f64 	%fd95, %fd94, %fd91, 0d3F2A01A017EED94F;
	fma.rn.f64 	%fd96, %fd95, %fd91, 0d3F56C16C17F2A71B;
	fma.rn.f64 	%fd97, %fd96, %fd91, 0d3F811111111173C4;
	fma.rn.f64 	%fd98, %fd97, %fd91, 0d3FA555555555211A;
	fma.rn.f64 	%fd99, %fd98, %fd91, 0d3FC5555555555540;
	fma.rn.f64 	%fd100, %fd99, %fd91, 0d3FE0000000000005;
	mul.f64 	%fd101, %fd91, %fd100;
	fma.rn.f64 	%fd102, %fd101, %fd91, %fd89;
	add.f64 	%fd103, %fd91, %fd102;
	ex2.approx.ftz.f32 	%f5, %f4;
	cvt.f64.f32 	%fd104, %f5;
	mov.f64 	%fd105, 0d3FF0000000000000;
	sub.f64 	%fd106, %fd105, %fd104;
	neg.f64 	%fd107, %fd103;
	fma.rn.f64 	%fd108, %fd107, %fd104, %fd106;
	setp.ge.f64 	%p5, %fd61, 0d4017AFB48DC96626;
	selp.f64 	%fd109, 0d3FF0000000000000, %fd108, %p5;
	copysign.f64 	%fd8, %fd60, %fd109;
	neg.f64 	%fd110, %fd60;
	mul.f64 	%fd9, %fd60, %fd110;
	fma.rn.f64 	%fd111, %fd9, 0d3FF71547652B82FE, 0d4338000000000000;
	{
	.reg .b32 %temp; 
	mov.b64 	{%r4, %temp}, %fd111;
	}
	mov.f64 	%fd112, 0dC338000000000000;
	add.rn.f64 	%fd113, %fd111, %fd112;
	fma.rn.f64 	%fd114, %fd113, 0dBFE62E42FEFA39EF, %fd9;
	fma.rn.f64 	%fd115, %fd113, 0dBC7ABC9E3B39803F, %fd114;
	fma.rn.f64 	%fd116, %fd115, 0d3E5ADE1569CE2BDF, 0d3E928AF3FCA213EA;
	fma.rn.f64 	%fd117, %fd116, %fd115, 0d3EC71DEE62401315;
	fma.rn.f64 	%fd118, %fd117, %fd115, 0d3EFA01997C89EB71;
	fma.rn.f64 	%fd119, %fd118, %fd115, 0d3F2A01A014761F65;
	fma.rn.f64 	%fd120, %fd119, %fd115, 0d3F56C16C1852B7AF;
	fma.rn.f64 	%fd121, %fd120, %fd115, 0d3F81111111122322;
	fma.rn.f64 	%fd122, %fd121, %fd115, 0d3FA55555555502A1;
	fma.rn.f64 	%fd123, %fd122, %fd115, 0d3FC5555555555511;
	fma.rn.f64 	%fd124, %fd123, %fd115, 0d3FE000000000000B;
	fma.rn.f64 	%fd125, %fd124, %fd115, 0d3FF0000000000000;
	fma.rn.f64 	%fd126, %fd125, %fd115, 0d3FF0000000000000;
	{
	.reg .b32 %temp; 
	mov.b64 	{%r5, %temp}, %fd126;
	}
	{
	.reg .b32 %temp; 
	mov.b64 	{%temp, %r6}, %fd126;
	}
	shl.b32 	%r25, %r4, 20;
	add.s32 	%r26, %r25, %r6;
	mov.b64 	%fd216, {%r5, %r26};
	{
	.reg .b32 %temp; 
	mov.b64 	{%temp, %r27}, %fd9;
	}
	mov.b32 	%f6, %r27;
	abs.f32 	%f1, %f6;
	setp.lt.f32 	%p6, %f1, 0f4086232B;
	@%p6 bra 	$L__BB3_4;
	setp.lt.f64 	%p7, %fd9, 0d0000000000000000;
	add.f64 	%fd127, %fd9, 0d7FF0000000000000;
	selp.f64 	%fd216, 0d0000000000000000, %fd127, %p7;
	setp.geu.f32 	%p8, %f1, 0f40874800;
	@%p8 bra 	$L__BB3_4;
	shr.u32 	%r28, %r4, 31;
	add.s32 	%r29, %r4, %r28;
	shr.s32 	%r30, %r29, 1;
	shl.b32 	%r31, %r30, 20;
	add.s32 	%r32, %r6, %r31;
	mov.b64 	%fd128, {%r5, %r32};
	sub.s32 	%r33, %r4, %r30;
	shl.b32 	%r34, %r33, 20;
	add.s32 	%r35, %r34, 1072693248;
	mov.b32 	%r36, 0;
	mov.b64 	%fd129, {%r36, %r35};
	mul.f64 	%fd216, %fd129, %fd128;
$L__BB3_4:
	ld.param.u64 	%rd45, [_Z12_pcm_d2D_d2SPdS_PKdS1_S1_i_param_1];
	ld.param.u64 	%rd43, [_Z12_pcm_d2D_d2SPdS_PKdS1_S1_i_param_0];
	add.f64 	%fd130, %fd1, %fd1;
	div.rn.f64 	%fd131, %fd130, 0d3FFC5BF891B4EF6A;
	mul.f64 	%fd14, %fd131, %fd216;
	mul.f64 	%fd132, %fd5, %fd5;
	mul.f64 	%fd133, %fd132, 0d4008000000000000;
	add.f64 	%fd134, %fd7, %fd7;
	fma.rn.f64 	%fd135, %fd134, %fd5, %fd133;
	mul.f64 	%fd136, %fd5, %fd6;
	mul.f64 	%fd137, %fd136, 0d4008000000000000;
	mul.f64 	%fd138, %fd137, %fd8;
	mul.f64 	%fd139, %fd135, %fd14;
	sub.f64 	%fd15, %fd138, %fd139;
	mul.f64 	%fd140, %fd5, %fd14;
	mul.f64 	%fd141, %fd6, %fd8;
	sub.f64 	%fd142, %fd140, %fd141;
	mul.lo.s32 	%r37, %r9, %r9;
	mul.f64 	%fd143, %fd2, %fd2;
	fma.rn.f64 	%fd144, %fd143, %fd15, %fd142;
	mad.lo.s32 	%r7, %r9, %r1, %r16;
	cvta.to.global.u64 	%rd16, %rd45;
	mul.wide.s32 	%rd17, %r7, 8;
	add.s64 	%rd18, %rd16, %rd17;
	st.global.f64 	[%rd18], %fd144;
	mul.f64 	%fd145, %fd2, %fd3;
	mul.f64 	%fd146, %fd145, %fd15;
	mul.wide.u32 	%rd19, %r37, 8;
	add.s64 	%rd20, %rd18, %rd19;
	st.global.f64 	[%rd20], %fd146;
	mul.f64 	%fd147, %fd2, %fd4;
	mul.f64 	%fd148, %fd147, %fd15;
	add.s64 	%rd21, %rd20, %rd19;
	st.global.f64 	[%rd21], %fd148;
	add.s64 	%rd22, %rd21, %rd19;
	st.global.f64 	[%rd22], %fd146;
	mul.f64 	%fd149, %fd3, %fd3;
	fma.rn.f64 	%fd150, %fd149, %fd15, %fd142;
	add.s64 	%rd23, %rd22, %rd19;
	st.global.f64 	[%rd23], %fd150;
	mul.f64 	%fd151, %fd3, %fd4;
	mul.f64 	%fd152, %fd151, %fd15;
	add.s64 	%rd24, %rd23, %rd19;
	st.global.f64 	[%rd24], %fd152;
	add.s64 	%rd25, %rd24, %rd19;
	st.global.f64 	[%rd25], %fd148;
	add.s64 	%rd26, %rd25, %rd19;
	st.global.f64 	[%rd26], %fd152;
	mul.f64 	%fd153, %fd4, %fd4;
	fma.rn.f64 	%fd154, %fd153, %fd15, %fd142;
	add.s64 	%rd27, %rd26, %rd19;
	st.global.f64 	[%rd27], %fd154;
	setp.eq.s64 	%p9, %rd43, 0;
	@%p9 bra 	$L__BB3_6;
	ld.param.u64 	%rd46, [_Z12_pcm_d2D_d2SPdS_PKdS1_S1_i_param_3];
	ld.param.u64 	%rd44, [_Z12_pcm_d2D_d2SPdS_PKdS1_S1_i_param_0];
	cvta.to.global.u64 	%rd28, %rd46;
	mul.wide.u32 	%rd29, %r3, 8;
	add.s64 	%rd30, %rd28, %rd29;
	ld.global.f64 	%fd155, [%rd30];
	ld.global.f64 	%fd156, [%rd30+8];
	ld.global.f64 	%fd157, [%rd30+16];
	mul.f64 	%fd158, %fd2, %fd155;
	mul.f64 	%fd159, %fd3, %fd156;
	add.f64 	%fd160, %fd158, %fd159;
	mul.f64 	%fd161, %fd4, %fd157;
	add.f64 	%fd162, %fd160, %fd161;
	mul.f64 	%fd163, %fd7, %fd7;
	mul.f64 	%fd164, %fd5, %fd5;
	mul.f64 	%fd165, %fd5, %fd164;
	mul.f64 	%fd166, %fd164, %fd6;
	mul.f64 	%fd167, %fd165, 0d402E000000000000;
	mul.f64 	%fd168, %fd7, 0d4024000000000000;
	fma.rn.f64 	%fd169, %fd168, %fd164, %fd167;
	mul.f64 	%fd170, %fd163, 0d4010000000000000;
	fma.rn.f64 	%fd171, %fd170, %fd5, %fd169;
	mul.f64 	%fd172, %fd166, 0d402E000000000000;
	mul.f64 	%fd173, %fd172, %fd8;
	mul.f64 	%fd174, %fd171, %fd14;
	sub.f64 	%fd175, %fd173, %fd174;
	mul.f64 	%fd176, %fd175, %fd162;
	mul.f64 	%fd177, %fd2, %fd176;
	mul.f64 	%fd178, %fd2, %fd177;
	fma.rn.f64 	%fd179, %fd2, %fd155, %fd158;
	add.f64 	%fd180, %fd179, %fd162;
	mul.f64 	%fd181, %fd15, %fd180;
	sub.f64 	%fd182, %fd178, %fd181;
	cvta.to.global.u64 	%rd31, %rd44;
	mul.wide.s32 	%rd32, %r7, 8;
	add.s64 	%rd33, %rd31, %rd32;
	st.global.f64 	[%rd33], %fd182;
	mul.f64 	%fd183, %fd3, %fd177;
	mul.f64 	%fd184, %fd2, %fd156;
	fma.rn.f64 	%fd185, %fd3, %fd155, %fd184;
	mul.f64 	%fd186, %fd15, %fd185;
	sub.f64 	%fd187, %fd183, %fd186;
	mul.lo.s32 	%r38, %r9, %r9;
	mul.wide.u32 	%rd34, %r38, 8;
	add.s64 	%rd35, %rd33, %rd34;
	st.global.f64 	[%rd35], %fd187;
	mul.f64 	%fd188, %fd4, %fd177;
	mul.f64 	%fd189, %fd2, %fd157;
	fma.rn.f64 	%fd190, %fd4, %fd155, %fd189;
	mul.f64 	%fd191, %fd15, %fd190;
	sub.f64 	%fd192, %fd188, %fd191;
	add.s64 	%rd36, %rd35, %rd34;
	st.global.f64 	[%rd36], %fd192;
	mul.f64 	%fd193, %fd3, %fd176;
	mul.f64 	%fd194, %fd2, %fd193;
	sub.f64 	%fd195, %fd194, %fd186;
	add.s64 	%rd37, %rd36, %rd34;
	st.global.f64 	[%rd37], %fd195;
	mul.f64 	%fd196, %fd3, %fd193;
	fma.rn.f64 	%fd197, %fd3, %fd156, %fd159;
	add.f64 	%fd198, %fd197, %fd162;
	mul.f64 	%fd199, %fd15, %fd198;
	sub.f64 	%fd200, %fd196, %fd199;
	add.s64 	%rd38, %rd37, %rd34;
	st.global.f64 	[%rd38], %fd200;
	mul.f64 	%fd201, %fd4, %fd193;
	mul.f64 	%fd202, %fd3, %fd157;
	fma.rn.f64 	%fd203, %fd4, %fd156, %fd202;
	mul.f64 	%fd204, %fd15, %fd203;
	sub.f64 	%fd205, %fd201, %fd204;
	add.s64 	%rd39, %rd38, %rd34;
	st.global.f64 	[%rd39], %fd205;
	mul.f64 	%fd206, %fd4, %fd176;
	mul.f64 	%fd207, %fd2, %fd206;
	sub.f64 	%fd208, %fd207, %fd191;
	add.s64 	%rd40, %rd39, %rd34;
	st.global.f64 	[%rd40], %fd208;
	mul.f64 	%fd209, %fd3, %fd206;
	sub.f64 	%fd210, %fd209, %fd204;
	add.s64 	%rd41, %rd40, %rd34;
	st.global.f64 	[%rd41], %fd210;
	mul.f64 	%fd211, %fd4, %fd206;
	fma.rn.f64 	%fd212, %fd4, %fd157, %fd161;
	add.f64 	%fd213, %fd212, %fd162;
	mul.f64 	%fd214, %fd15, %fd213;
	sub.f64 	%fd215, %fd211, %fd214;
	add.s64 	%rd42, %rd41, %rd34;
	st.global.f64 	[%rd42], %fd215;
$L__BB3_6:
	ret;

}
.entry _Z17_pcm_d2F_to_d2SiiPKdS0_S0_S0_Pdii(
	.param .u64 .ptr .align 1 _Z17_pcm_d2F_to_d2SiiPKdS0_S0_S0_Pdii_param_0,
	.param .u64 .ptr .align 1 _Z17_pcm_d2F_to_d2SiiPKdS0_S0_S0_Pdii_param_1,
	.param .u64 .ptr .align 1 _Z17_pcm_d2F_to_d2SiiPKdS0_S0_S0_Pdii_param_2,
	.param .u64 .ptr .align 1 _Z17_pcm_d2F_to_d2SiiPKdS0_S0_S0_Pdii_param_3,
	.param .u64 .ptr .align 1 _Z17_pcm_d2F_to_d2SiiPKdS0_S0_S0_Pdii_param_4,
	.param .u32 _Z17_pcm_d2F_to_d2SiiPKdS0_S0_S0_Pdii_param_5,
	.param .u32 _Z17_pcm_d2F_to_d2SiiPKdS0_S0_S0_Pdii_param_6
)
{
	.reg .pred 	%p<4>;
	.reg .b32 	%r<23>;
	.reg .b64 	%rd<46>;
	.reg .b64 	%fd<53>;

	ld.param.u64 	%rd4, [_Z17_pcm_d2F_to_d2SiiPKdS0_S0_S0_Pdii_param_3];
	ld.param.u32 	%r5, [_Z17_pcm_d2F_to_d2SiiPKdS0_S0_S0_Pdii_param_5];
	ld.param.u32 	%r4, [_Z17_pcm_d2F_to_d2SiiPKdS0_S0_S0_Pdii_param_6];
	mov.u32 	%r6, %ctaid.x;
	mov.u32 	%r7, %ntid.x;
	mov.u32 	%r8, %tid.x;
	mad.lo.s32 	%r1, %r6, %r7, %r8;
	mov.u32 	%r9, %ctaid.y;
	mov.u32 	%r10, %ntid.y;
	mov.u32 	%r11, %tid.y;
	mad.lo.s32 	%r12, %r9, %r10, %r11;
	setp.ge.s32 	%p1, %r1, %r4;
	mul.lo.s32 	%r13, %r5, %r5;
	setp.ge.u32 	%p2, %r12, %r13;
	or.pred  	%p3, %p1, %p2;
	@%p3 bra 	$L__BB4_2;
	ld.param.u64 	%rd45, [_Z17_pcm_d2F_to_d2SiiPKdS0_S0_S0_Pdii_param_4];
	ld.param.u64 	%rd44, [_Z17_pcm_d2F_to_d2SiiPKdS0_S0_S0_Pdii_param_2];
	ld.param.u64 	%rd43, [_Z17_pcm_d2F_to_d2SiiPKdS0_S0_S0_Pdii_param_1];
	ld.param.u64 	%rd42, [_Z17_pcm_d2F_to_d2SiiPKdS0_S0_S0_Pdii_param_0];
	cvta.to.global.u64 	%rd6, %rd4;
	cvta.to.global.u64 	%rd7, %rd42;
	cvta.to.global.u64 	%rd8, %rd43;
	cvta.to.global.u64 	%rd9, %rd44;
	cvta.to.global.u64 	%rd10, %rd45;
	div.s32 	%r14, %r12, %r5;
	mul.lo.s32 	%r15, %r14, %r5;
	sub.s32 	%r16, %r12, %r15;
	mul.wide.s32 	%rd11, %r1, 8;
	add.s64 	%rd12, %rd6, %rd11;
	ld.global.f64 	%fd1, [%rd12];
	add.s64 	%rd13, %rd7, %rd11;
	ld.global.f64 	%fd2, [%rd13];
	rcp.rn.f64 	%fd3, %fd2;
	mul.f64 	%fd4, %fd3, %fd3;
	mul.f64 	%fd5, %fd1, 0d3FE9884533D43651;
	mul.f64 	%fd6, %fd5, %fd4;
	mul.lo.s32 	%r17, %r14, %r4;
	mad.lo.s32 	%r18, %r17, 3, %r1;
	mul.wide.s32 	%rd14, %r18, 8;
	add.s64 	%rd15, %rd8, %rd14;
	ld.global.f64 	%fd7, [%rd15];
	mul.wide.s32 	%rd16, %r4, 8;
	add.s64 	%rd17, %rd15, %rd16;
	ld.global.f64 	%fd8, [%rd17];
	add.s64 	%rd18, %rd17, %rd16;
	ld.global.f64 	%fd9, [%rd18];
	mul.lo.s32 	%r19, %r16, %r4;
	mad.lo.s32 	%r20, %r19, 3, %r1;
	mul.wide.s32 	%rd19, %r20, 8;
	add.s64 	%rd20, %rd8, %rd19;
	ld.global.f64 	%fd10, [%rd20];
	add.s64 	%rd21, %rd20, %rd16;
	ld.global.f64 	%fd11, [%rd21];
	add.s64 	%rd22, %rd21, %rd16;
	ld.global.f64 	%fd12, [%rd22];
	mul.lo.s32 	%r21, %r12, %r4;
	mad.lo.s32 	%r22, %r21, 9, %r1;
	mul.wide.s32 	%rd23, %r22, 8;
	add.s64 	%rd24, %rd9, %rd23;
	ld.global.f64 	%fd13, [%rd24];
	add.s64 	%rd25, %rd24, %rd16;
	ld.global.f64 	%fd14, [%rd25];
	add.s64 	%rd26, %rd25, %rd16;
	ld.global.f64 	%fd15, [%rd26];
	add.s64 	%rd27, %rd26, %rd16;
	ld.global.f64 	%fd16, [%rd27];
	add.s64 	%rd28, %rd27, %rd16;
	ld.global.f64 	%fd17, [%rd28];
	add.s64 	%rd29, %rd28, %rd16;
	ld.global.f64 	%fd18, [%rd29];
	add.s64 	%rd30, %rd29, %rd16;
	ld.global.f64 	%fd19, [%rd30];
	add.s64 	%rd31, %rd30, %rd16;
	ld.global.f64 	%fd20, [%rd31];
	add.s64 	%rd32, %rd31, %rd16;
	ld.global.f64 	%fd21, [%rd32];
	add.f64 	%fd22, %fd3, %fd3;
	mul.f64 	%fd23, %fd7, %fd22;
	mul.f64 	%fd24, %fd23, %fd10;
	sub.f64 	%fd25, %fd24, %fd13;
	mul.f64 	%fd26, %fd6, %fd25;
	add.s64 	%rd33, %rd10, %rd23;
	st.global.f64 	[%rd33], %fd26;
	mul.f64 	%fd27, %fd23, %fd11;
	sub.f64 	%fd28, %fd27, %fd14;
	mul.f64 	%fd29, %fd6, %fd28;
	add.s64 	%rd34, %rd33, %rd16;
	st.global.f64 	[%rd34], %fd29;
	mul.f64 	%fd30, %fd23, %fd12;
	sub.f64 	%fd31, %fd30, %fd15;
	mul.f64 	%fd32, %fd6, %fd31;
	add.s64 	%rd35, %rd34, %rd16;
	st.global.f64 	[%rd35], %fd32;
	mul.f64 	%fd33, %fd22, %fd8;
	mul.f64 	%fd34, %fd33, %fd10;
	sub.f64 	%fd35, %fd34, %fd16;
	mul.f64 	%fd36, %fd6, %fd35;
	add.s64 	%rd36, %rd35, %rd16;
	st.global.f64 	[%rd36], %fd36;
	mul.f64 	%fd37, %fd33, %fd11;
	sub.f64 	%fd38, %fd37, %fd17;
	mul.f64 	%fd39, %fd6, %fd38;
	add.s64 	%rd37, %rd36, %rd16;
	st.global.f64 	[%rd37], %fd39;
	mul.f64 	%fd40, %fd33, %fd12;
	sub.f64 	%fd41, %fd40, %fd18;
	mul.f64 	%fd42, %fd6, %fd41;
	add.s64 	%rd38, %rd37, %rd16;
	st.global.f64 	[%rd38], %fd42;
	mul.f64 	%fd43, %fd22, %fd9;
	mul.f64 	%fd44, %fd43, %fd10;
	sub.f64 	%fd45, %fd44, %fd19;
	mul.f64 	%fd46, %fd6, %fd45;
	add.s64 	%rd39, %rd38, %rd16;
	st.global.f64 	[%rd39], %fd46;
	mul.f64 	%fd47, %fd43, %fd11;
	sub.f64 	%fd48, %fd47, %fd20;
	mul.f64 	%fd49, %fd6, %fd48;
	add.s64 	%rd40, %rd39, %rd16;
	st.global.f64 	[%rd40], %fd49;
	mul.f64 	%fd50, %fd43, %fd12;
	sub.f64 	%fd51, %fd50, %fd21;
	mul.f64 	%fd52, %fd6, %fd51;
	add.s64 	%rd41, %rd40, %rd16;
	st.global.f64 	[%rd41], %fd52;
$L__BB4_2:
	ret;

}


// ===== COMPILED SASS (sm_100) =====

	.target	sm_100

	.elftype	@"ET_EXEC"


//--------------------- .note.nv.tkinfo           --------------------------
	.section	.note.nv.tkinfo,"",@"SHT_NOTE"
	.sectionflags	@"SHF_NOTE_NV_TKINFO"
	.tkinfo
        /*0018*/ 	.word	0x00000002
        /*0030*/ 	.string	""
        /*0030*/ 	.string	"ptxas"
        /*0030*/ 	.string	"Cuda compilation tools, release 13.0, V13.0.88"
        /*0030*/ 	.string	"Build cuda_13.0.r13.0/compiler.36424714_0"
        /*0030*/ 	.string	"-arch sm_100 -m 64 "



//--------------------- .note.nv.cuinfo           --------------------------
	.section	.note.nv.cuinfo,"",@"SHT_NOTE"
	.sectionflags	@"SHF_NOTE_NV_CUINFO"
        /*0018*/ 	.short	0x0002
        /*001a*/ 	.short	0x0064
        /*001c*/ 	.short	0x0082
	.zero		2


//--------------------- .nv.info                  --------------------------
	.section	.nv.info,"",@"SHT_CUDA_INFO"
	.align	4


	//----- nvinfo : EIATTR_REGCOUNT
	.align		4
        /*0000*/ 	.byte	0x04, 0x2f
        /*0002*/ 	.short	(.L_1 - .L_0)
	.align		4
.L_0:
        /*0004*/ 	.word	index@(_Z8_pcm_d_sPdS_PKdS1_S1_S1_S1_i)
        /*0008*/ 	.word	0x00000028


	//----- nvinfo : EIATTR_FRAME_SIZE
	.align		4
.L_1:
        /*000c*/ 	.byte	0x04, 0x11
        /*000e*/ 	.short	(.L_3 - .L_2)
	.align		4
.L_2:
        /*0010*/ 	.word	index@($__internal_9_$__cuda_sm20_dsqrt_rn_f64_mediumpath_v1)
        /*0014*/ 	.word	0x00000000


	//----- nvinfo : EIATTR_FRAME_SIZE
	.align		4
.L_3:
        /*0018*/ 	.byte	0x04, 0x11
        /*001a*/ 	.short	(.L_5 - .L_4)
	.align		4
.L_4:
        /*001c*/ 	.word	index@($__internal_8_$__cuda_sm20_div_rn_f64_full)
        /*0020*/ 	.word	0x00000000


	//----- nvinfo : EIATTR_FRAME_SIZE
	.align		4
.L_5:
        /*0024*/ 	.byte	0x04, 0x11
        /*0026*/ 	.short	(.L_7 - .L_6)
	.align		4
.L_6:
        /*0028*/ 	.word	index@(_Z8_pcm_d_sPdS_PKdS1_S1_S1_S1_i)
        /*002c*/ 	.word	0x00000000


	//----- nvinfo : EIATTR_REGCOUNT
	.align		4
.L_7:
        /*0030*/ 	.byte	0x04, 0x2f
        /*0032*/ 	.short	(.L_9 - .L_8)
	.align		4
.L_8:
        /*0034*/ 	.word	index@(_Z10_pcm_dD_dSPdS_PKdS1_S1_i)
        /*0038*/ 	.word	0x00000038


	//----- nvinfo : EIATTR_FRAME_SIZE
	.align		4
.L_9:
        /*003c*/ 	.byte	0x04, 0x11
        /*003e*/ 	.short	(.L_11 - .L_10)
	.align		4
.L_10:
        /*0040*/ 	.word	index@($__internal_7_$__cuda_sm20_dsqrt_rn_f64_mediumpath_v1)
        /*0044*/ 	.word	0x00000000


	//----- nvinfo : EIATTR_FRAME_SIZE
	.align		4
.L_11:
        /*0048*/ 	.byte	0x04, 0x11
        /*004a*/ 	.short	(.L_13 - .L_12)
	.align		4
.L_12:
        /*004c*/ 	.word	index@($__internal_6_$__cuda_sm20_div_rn_f64_full)
        /*0050*/ 	.word	0x00000000


	//----- nvinfo : EIATTR_FRAME_SIZE
	.align		4
.L_13:
        /*0054*/ 	.byte	0x04, 0x11
        /*0056*/ 	.short	(.L_15 - .L_14)
	.align		4
.L_14:
        /*0058*/ 	.word	index@(_Z10_pcm_dD_dSPdS_PKdS1_S1_i)
        /*005c*/ 	.word	0x00000000


	//----- nvinfo : EIATTR_REGCOUNT
	.align		4
.L_15:
        /*0060*/ 	.byte	0x04, 0x2f
        /*0062*/ 	.short	(.L_17 - .L_16)
	.align		4
.L_16:
        /*0064*/ 	.word	index@(_Z21_pcm_left_multiply_dSPdPKdS1_S1_i)
        /*0068*/ 	.word	0x0000003c


	//----- nvinfo : EIATTR_FRAME_SIZE
	.align		4
.L_17:
        /*006c*/ 	.byte	0x04, 0x11
        /*006e*/ 	.short	(.L_19 - .L_18)
	.align		4
.L_18:
        /*0070*/ 	.word	index@($__internal_5_$__cuda_sm20_dsqrt_rn_f64_mediumpath_v1)
        /*0074*/ 	.word	0x00000000


	//----- nvinfo : EIATTR_FRAME_SIZE
	.align		4
.L_19:
        /*0078*/ 	.byte	0x04, 0x11
        /*007a*/ 	.short	(.L_21 - .L_20)
	.align		4
.L_20:
        /*007c*/ 	.word	index@($__internal_4_$__cuda_sm20_div_rn_f64_full)
        /*0080*/ 	.word	0x00000000


	//----- nvinfo : EIATTR_FRAME_SIZE
	.align		4
.L_21:
        /*0084*/ 	.byte	0x04, 0x11
        /*0086*/ 	.short	(.L_23 - .L_22)
	.align		4
.L_22:
        /*0088*/ 	.word	index@(_Z21_pcm_left_multiply_dSPdPKdS1_S1_i)
        /*008c*/ 	.word	0x00000000


	//----- nvinfo : EIATTR_REGCOUNT
	.align		4
.L_23:
        /*0090*/ 	.byte	0x04, 0x2f
        /*0092*/ 	.short	(.L_25 - .L_24)
	.align		4
.L_24:
        /*0094*/ 	.word	index@(_Z12_pcm_d2D_d2SPdS_PKdS1_S1_i)
        /*0098*/ 	.word	0x00000028


	//----- nvinfo : EIATTR_FRAME_SIZE
	.align		4
.L_25:
        /*009c*/ 	.byte	0x04, 0x11
        /*009e*/ 	.short	(.L_27 - .L_26)
	.align		4
.L_26:
        /*00a0*/ 	.word	index@($__internal_3_$__cuda_sm20_dsqrt_rn_f64_mediumpath_v1)
        /*00a4*/ 	.word	0x00000000


	//----- nvinfo : EIATTR_FRAME_SIZE
	.align		4
.L_27:
        /*00a8*/ 	.byte	0x04, 0x11
        /*00aa*/ 	.short	(.L_29 - .L_28)
	.align		4
.L_28:
        /*00ac*/ 	.word	index@($__internal_2_$__cuda_sm20_div_rn_f64_full)
        /*00b0*/ 	.word	0x00000000


	//----- nvinfo : EIATTR_FRAME_SIZE
	.align		4
.L_29:
        /*00b4*/ 	.byte	0x04, 0x11
        /*00b6*/ 	.short	(.L_31 - .L_30)
	.align		4
.L_30:
        /*00b8*/ 	.word	index@($__internal_1_$__cuda_sm20_dblrcp_rn_slowpath_v3)
        /*00bc*/ 	.word	0x00000000


	//----- nvinfo : EIATTR_FRAME_SIZE
	.align		4
.L_31:
        /*00c0*/ 	.byte	0x04, 0x11
        /*00c2*/ 	.short	(.L_33 - .L_32)
	.align		4
.L_32:
        /*00c4*/ 	.word	index@(_Z12_pcm_d2D_d2SPdS_PKdS1_S1_i)
        /*00c8*/ 	.word	0x00000000


	//----- nvinfo : EIATTR_REGCOUNT
	.align		4
.L_33:
        /*00cc*/ 	.byte	0x04, 0x2f
        /*00ce*/ 	.short	(.L_35 - .L_34)
	.align		4
.L_34:
        /*00d0*/ 	.word	index@(_Z17_pcm_d2F_to_d2SiiPKdS0_S0_S0_Pdii)
        /*00d4*/ 	.word	0x00000028


	//----- nvinfo : EIATTR_FRAME_SIZE
	.align		4
.L_35:
        /*00d8*/ 	.byte	0x04, 0x11
        /*00da*/ 	.short	(.L_37 - .L_36)
	.align		4
.L_36:
        /*00dc*/ 	.word	index@($__internal_0_$__cuda_sm20_dblrcp_rn_slowpath_v3)
        /*00e0*/ 	.word	0x00000000


	//----- nvinfo : EIATTR_FRAME_SIZE
	.align		4
.L_37:
        /*00e4*/ 	.byte	0x04, 0x11
        /*00e6*/ 	.short	(.L_39 - .L_38)
	.align		4
.L_38:
        /*00e8*/ 	.word	index@(_Z17_pcm_d2F_to_d2SiiPKdS0_S0_S0_Pdii)
        /*00ec*/ 	.word	0x00000000


	//----- nvinfo : EIATTR_MIN_STACK_SIZE
	.align		4
.L_39:
        /*00f0*/ 	.byte	0x04, 0x12
        /*00f2*/ 	.short	(.L_41 - .L_40)
	.align		4
.L_40:
        /*00f4*/ 	.word	index@(_Z17_pcm_d2F_to_d2SiiPKdS0_S0_S0_Pdii)
        /*00f8*/ 	.word	0x00000000


	//----- nvinfo : EIATTR_MIN_STACK_SIZE
	.align		4
.L_41:
        /*00fc*/ 	.byte	0x04, 0x12
        /*00fe*/ 	.short	(.L_43 - .L_42)
	.align		4
.L_42:
        /*0100*/ 	.word	index@(_Z12_pcm_d2D_d2SPdS_PKdS1_S1_i)
        /*0104*/ 	.word	0x00000000


	//----- nvinfo : EIATTR_MIN_STACK_SIZE
	.align		4
.L_43:
        /*0108*/ 	.byte	0x04, 0x12
        /*010a*/ 	.short	(.L_45 - .L_44)
	.align		4
.L_44:
        /*010c*/ 	.word	index@(_Z21_pcm_left_multiply_dSPdPKdS1_S1_i)
        /*0110*/ 	.word	0x00000000


	//----- nvinfo : EIATTR_MIN_STACK_SIZE
	.align		4
.L_45:
        /*0114*/ 	.byte	0x04, 0x12
        /*0116*/ 	.short	(.L_47 - .L_46)
	.align		4
.L_46:
        /*0118*/ 	.word	index@(_Z10_pcm_dD_dSPdS_PKdS1_S1_i)
        /*011c*/ 	.word	0x00000000


	//----- nvinfo : EIATTR_MIN_STACK_SIZE
	.align		4
.L_47:
        /*0120*/ 	.byte	0x04, 0x12
        /*0122*/ 	.short	(.L_49 - .L_48)
	.align		4
.L_48:
        /*0124*/ 	.word	index@(_Z8_pcm_d_sPdS_PKdS1_S1_S1_S1_i)
        /*0128*/ 	.word	0x00000000
.L_49:


//--------------------- .nv.compat                --------------------------
	.section	.nv.compat,"",@"SHT_CUDA_COMPAT_INFO"
	.align	4
        /*0000*/ 	.byte	0x02, 0x09, 0x00, 0x00, 0x02, 0x02, 0x01, 0x00, 0x02, 0x05, 0x05, 0x00, 0x03, 0x07, 0x01, 0x01
        /*0010*/ 	.byte	0x02, 0x03, 0x00, 0x00, 0x02, 0x06, 0x01, 0x00, 0x04, 0x0b, 0x08, 0x00, 0x01, 0x00, 0x00, 0x00
        /*0020*/ 	.byte	0x00, 0x00, 0x00, 0x00


//--------------------- .nv.info._Z17_pcm_d2F_to_d2SiiPKdS0_S0_S0_Pdii --------------------------
	.section	.nv.info._Z17_pcm_d2F_to_d2SiiPKdS0_S0_S0_Pdii,"",@"SHT_CUDA_INFO"
	.sectionflags	@""
	.align	4


	//----- nvinfo : EIATTR_CUDA_API_VERSION
	.align		4
        /*0000*/ 	.byte	0x04, 0x37
        /*0002*/ 	.short	(.L_51 - .L_50)
.L_50:
        /*0004*/ 	.word	0x00000082


	//----- nvinfo : EIATTR_KPARAM_INFO
	.align		4
.L_51:
        /*0008*/ 	.byte	0x04, 0x17
        /*000a*/ 	.short	(.L_53 - .L_52)
.L_52:
        /*000c*/ 	.word	0x00000000
        /*0010*/ 	.short	0x0006
        /*0012*/ 	.short	0x002c
        /*0014*/ 	.byte	0x00, 0xf0, 0x11, 0x00


	//----- nvinfo : EIATTR_KPARAM_INFO
	.align		4
.L_53:
        /*0018*/ 	.byte	0x04, 0x17
        /*001a*/ 	.short	(.L_55 - .L_54)
.L_54:
        /*001c*/ 	.word	0x00000000
        /*0020*/ 	.short	0x0005
        /*0022*/ 	.short	0x0028
        /*0024*/ 	.byte	0x00, 0xf0, 0x11, 0x00


	//----- nvinfo : EIATTR_KPARAM_INFO
	.align		4
.L_55:
        /*0028*/ 	.byte	0x04, 0x17
        /*002a*/ 	.short	(.L_57 - .L_56)
.L_56:
        /*002c*/ 	.word	0x00000000
        /*0030*/ 	.short	0x0004
        /*0032*/ 	.short	0x0020
        /*0034*/ 	.byte	0x00, 0xf5, 0x21, 0x00


	//----- nvinfo : EIATTR_KPARAM_INFO
	.align		4
.L_57:
        /*0038*/ 	.byte	0x04, 0x17
        /*003a*/ 	.short	(.L_59 - .L_58)
.L_58:
        /*003c*/ 	.word	0x00000000
        /*0040*/ 	.short	0x0003
        /*0042*/ 	.short	0x0018
        /*0044*/ 	.byte	0x00, 0xf5, 0x21, 0x00


	//----- nvinfo : EIATTR_KPARAM_INFO
	.align		4
.L_59:
        /*0048*/ 	.byte	0x04, 0x17
        /*004a*/ 	.short	(.L_61 - .L_60)
.L_60:
        /*004c*/ 	.word	0x00000000
        /*0050*/ 	.short	0x0002
        /*0052*/ 	.short	0x0010
        /*0054*/ 	.byte	0x00, 0xf5, 0x21, 0x00


	//----- nvinfo : EIATTR_KPARAM_INFO
	.align		4
.L_61:
        /*0058*/ 	.byte	0x04, 0x17
        /*005a*/ 	.short	(.L_63 - .L_62)
.L_62:
        /*005c*/ 	.word	0x00000000
        /*0060*/ 	.short	0x0001
        /*0062*/ 	.short	0x0008
        /*0064*/ 	.byte	0x00, 0xf5, 0x21, 0x00


	//----- nvinfo : EIATTR_KPARAM_INFO
	.align		4
.L_63:
        /*0068*/ 	.byte	0x04, 0x17
        /*006a*/ 	.short	(.L_65 - .L_64)
.L_64:
        /*006c*/ 	.word	0x00000000
        /*0070*/ 	.short	0x0000
        /*0072*/ 	.short	0x0000
        /*0074*/ 	.byte	0x00, 0xf5, 0x21, 0x00


	//----- nvinfo : EIATTR_SPARSE_MMA_MASK
	.align		4
.L_65:
        /*0078*/ 	.byte	0x03, 0x50
        /*007a*/ 	.short	0x0000


	//----- nvinfo : EIATTR_MAXREG_COUNT
	.align		4
        /*007c*/ 	.byte	0x03, 0x1b
        /*007e*/ 	.short	0x00ff


	//----- nvinfo : EIATTR_MERCURY_ISA_VERSION
	.align		4
        /*0080*/ 	.byte	0x03, 0x5f
        /*0082*/ 	.short	0x0101


	//----- nvinfo : EIATTR_VRC_CTA_INIT_COUNT
	.align		4
        /*0084*/ 	.byte	0x02, 0x4a
	.zero		1
	.zero		1


	//----- nvinfo : EIATTR_EXIT_INSTR_OFFSETS
	.align		4
        /*0088*/ 	.byte	0x04, 0x1c
        /*008a*/ 	.short	(.L_67 - .L_66)


	//   ....[0]....
.L_66:
        /*008c*/ 	.word	0x000000d0


	//   ....[1]....
        /*0090*/ 	.word	0x00000930


	//----- nvinfo : EIATTR_CRS_STACK_SIZE
	.align		4
.L_67:
        /*0094*/ 	.byte	0x04, 0x1e
        /*0096*/ 	.short	(.L_69 - .L_68)
.L_68:
        /*0098*/ 	.word	0x00000000


	//----- nvinfo : EIATTR_CBANK_PARAM_SIZE
	.align		4
.L_69:
        /*009c*/ 	.byte	0x03, 0x19
        /*009e*/ 	.short	0x0030


	//----- nvinfo : EIATTR_PARAM_CBANK
	.align		4
        /*00a0*/ 	.byte	0x04, 0x0a
        /*00a2*/ 	.short	(.L_71 - .L_70)
	.align		4
.L_70:
        /*00a4*/ 	.word	index@(.nv.constant0._Z17_pcm_d2F_to_d2SiiPKdS0_S0_S0_Pdii)
        /*00a8*/ 	.short	0x0380
        /*00aa*/ 	.short	0x0030


	//----- nvinfo : EIATTR_SW_WAR
	.align		4
.L_71:
        /*00ac*/ 	.byte	0x04, 0x36
        /*00ae*/ 	.short	(.L_73 - .L_72)
.L_72:
        /*00b0*/ 	.word	0x00000008
.L_73:


//--------------------- .nv.info._Z12_pcm_d2D_d2SPdS_PKdS1_S1_i --------------------------
	.section	.nv.info._Z12_pcm_d2D_d2SPdS_PKdS1_S1_i,"",@"SHT_CUDA_INFO"
	.sectionflags	@""
	.align	4


	//----- nvinfo : EIATTR_CUDA_API_VERSION
	.align		4
        /*0000*/ 	.byte	0x04, 0x37
        /*0002*/ 	.short	(.L_75 - .L_74)
.L_74:
        /*0004*/ 	.word	0x00000082


	//----- nvinfo : EIATTR_KPARAM_INFO
	.align		4
.L_75:
        /*0008*/ 	.byte	0x04, 0x17
        /*000a*/ 	.short	(.L_77 - .L_76)
.L_76:
        /*000c*/ 	.word	0x00000000
        /*0010*/ 	.short	0x0005
        /*0012*/ 	.short	0x0028
        /*0014*/ 	.byte	0x00, 0xf0, 0x11, 0x00


	//----- nvinfo : EIATTR_KPARAM_INFO
	.align		4
.L_77:
        /*0018*/ 	.byte	0x04, 0x17
        /*001a*/ 	.short	(.L_79 - .L_78)
.L_78:
        /*001c*/ 	.word	0x00000000
        /*0020*/ 	.short	0x0004
        /*0022*/ 	.short	0x0020
        /*0024*/ 	.byte	0x00, 0xf5, 0x21, 0x00


	//----- nvinfo : EIATTR_KPARAM_INFO
	.align		4
.L_79:
        /*0028*/ 	.byte	0x04, 0x17
        /*002a*/ 	.short	(.L_81 - .L_80)
.L_80:
        /*002c*/ 	.word	0x00000000
        /*0030*/ 	.short	0x0003
        /*0032*/ 	.short	0x0018
        /*0034*/ 	.byte	0x00, 0xf5, 0x21, 0x00


	//----- nvinfo : EIATTR_KPARAM_INFO
	.align		4
.L_81:
        /*0038*/ 	.byte	0x04, 0x17
        /*003a*/ 	.short	(.L_83 - .L_82)
.L_82:
        /*003c*/ 	.word	0x00000000
        /*0040*/ 	.short	0x0002
        /*0042*/ 	.short	0x0010
        /*0044*/ 	.byte	0x00, 0xf5, 0x21, 0x00


	//----- nvinfo : EIATTR_KPARAM_INFO
	.align		4
.L_83:
        /*0048*/ 	.byte	0x04, 0x17
        /*004a*/ 	.short	(.L_85 - .L_84)
.L_84:
        /*004c*/ 	.word	0x00000000
        /*0050*/ 	.short	0x0001
        /*0052*/ 	.short	0x0008
        /*0054*/ 	.byte	0x00, 0xf5, 0x21, 0x00


	//----- nvinfo : EIATTR_KPARAM_INFO
	.align		4
.L_85:
        /*0058*/ 	.byte	0x04, 0x17
        /*005a*/ 	.short	(.L_87 - .L_86)
.L_86:
        /*005c*/ 	.word	0x00000000
        /*0060*/ 	.short	0x0000
        /*0062*/ 	.short	0x0000
        /*0064*/ 	.byte	0x00, 0xf5, 0x21, 0x00


	//----- nvinfo : EIATTR_SPARSE_MMA_MASK
	.align		4
.L_87:
        /*0068*/ 	.byte	0x03, 0x50
        /*006a*/ 	.short	0x0000


	//----- nvinfo : EIATTR_MAXREG_COUNT
	.align		4
        /*006c*/ 	.byte	0x03, 0x1b
        /*006e*/ 	.short	0x00ff


	//----- nvinfo : EIATTR_MERCURY_ISA_VERSION
	.align		4
        /*0070*/ 	.byte	0x03, 0x5f
        /*0072*/ 	.short	0x0101


	//----- nvinfo : EIATTR_VRC_CTA_INIT_COUNT
	.align		4
        /*0074*/ 	.byte	0x02, 0x4a
	.zero		1
	.zero		1


	//----- nvinfo : EIATTR_EXIT_INSTR_OFFSETS
	.align		4
        /*0078*/ 	.byte	0x04, 0x1c
        /*007a*/ 	.short	(.L_89 - .L_88)


	//   ....[0]....
.L_88:
        /*007c*/ 	.word	0x000000c0


	//   ....[1]....
        /*0080*/ 	.word	0x00001b00


	//   ....[2]....
        /*0084*/ 	.word	0x00001fa0


	//----- nvinfo : EIATTR_CRS_STACK_SIZE
	.align		4
.L_89:
        /*0088*/ 	.byte	0x04, 0x1e
        /*008a*/ 	.short	(.L_91 - .L_90)
.L_90:
        /*008c*/ 	.word	0x00000000


	//----- nvinfo : EIATTR_CBANK_PARAM_SIZE
	.align		4
.L_91:
        /*0090*/ 	.byte	0x03, 0x19
        /*0092*/ 	.short	0x002c


	//----- nvinfo : EIATTR_PARAM_CBANK
	.align		4
        /*0094*/ 	.byte	0x04, 0x0a
        /*0096*/ 	.short	(.L_93 - .L_92)
	.align		4
.L_92:
        /*0098*/ 	.word	index@(.nv.constant0._Z12_pcm_d2D_d2SPdS_PKdS1_S1_i)
        /*009c*/ 	.short	0x0380
        /*009e*/ 	.short	0x002c


	//----- nvinfo : EIATTR_SW_WAR
	.align		4
.L_93:
        /*00a0*/ 	.byte	0x04, 0x36
        /*00a2*/ 	.short	(.L_95 - .L_94)
.L_94:
        /*00a4*/ 	.word	0x00000008
.L_95:


//--------------------- .nv.info._Z21_pcm_left_multiply_dSPdPKdS1_S1_i --------------------------
	.section	.nv.info._Z21_pcm_left_multiply_dSPdPKdS1_S1_i,"",@"SHT_CUDA_INFO"
	.sectionflags	@""
	.align	4


	//----- nvinfo : EIATTR_CUDA_API_VERSION
	.align		4
        /*0000*/ 	.byte	0x04, 0x37
        /*0002*/ 	.short	(.L_97 - .L_96)
.L_96:
        /*0004*/ 	.word	0x00000082


	//----- nvinfo : EIATTR_KPARAM_INFO
	.align		4
.L_97:
        /*0008*/ 	.byte	0x04, 0x17
        /*000a*/ 	.short	(.L_99 - .L_98)
.L_98:
        /*000c*/ 	.word	0x00000000
        /*0010*/ 	.short	0x0004
        /*0012*/ 	.short	0x0020
        /*0014*/ 	.byte	0x00, 0xf0, 0x11, 0x00


	//----- nvinfo : EIATTR_KPARAM_INFO
	.align		4
.L_99:
        /*0018*/ 	.byte	0x04, 0x17
        /*001a*/ 	.short	(.L_101 - .L_100)
.L_100:
        /*001c*/ 	.word	0x00000000
        /*0020*/ 	.short	0x0003
        /*0022*/ 	.short	0x0018
        /*0024*/ 	.byte	0x00, 0xf5, 0x21, 0x00


	//----- nvinfo : EIATTR_KPARAM_INFO
	.align		4
.L_101:
        /*0028*/ 	.byte	0x04, 0x17
        /*002a*/ 	.short	(.L_103 - .L_102)
.L_102:
        /*002c*/ 	.word	0x00000000
        /*0030*/ 	.short	0x0002
        /*0032*/ 	.short	0x0010
        /*0034*/ 	.byte	0x00, 0xf5, 0x21, 0x00


	//----- nvinfo : EIATTR_KPARAM_INFO
	.align		4
.L_103:
        /*0038*/ 	.byte	0x04, 0x17
        /*003a*/ 	.short	(.L_105 - .L_104)
.L_104:
        /*003c*/ 	.word	0x00000000
        /*0040*/ 	.short	0x0001
        /*0042*/ 	.short	0x0008
        /*0044*/ 	.byte	0x00, 0xf5, 0x21, 0x00


	//----- nvinfo : EIATTR_KPARAM_INFO
	.align		4
.L_105:
        /*0048*/ 	.byte	0x04, 0x17
        /*004a*/ 	.short	(.L_107 - .L_106)
.L_106:
        /*004c*/ 	.word	0x00000000
        /*0050*/ 	.short	0x0000
        /*0052*/ 	.short	0x0000
        /*0054*/ 	.byte	0x00, 0xf5, 0x21, 0x00


	//----- nvinfo : EIATTR_SPARSE_MMA_MASK
	.align		4
.L_107:
        /*0058*/ 	.byte	0x03, 0x50
        /*005a*/ 	.short	0x0000


	//----- nvinfo : EIATTR_MAXREG_COUNT
	.align		4
        /*005c*/ 	.byte	0x03, 0x1b
        /*005e*/ 	.short	0x00ff


	//----- nvinfo : EIATTR_NUM_BARRIERS
	.align		4
        /*0060*/ 	.byte	0x02, 0x4c
        /*0062*/ 	.byte	0x01
	.zero		1


	//----- nvinfo : EIATTR_MERCURY_ISA_VERSION
	.align		4
        /*0064*/ 	.byte	0x03, 0x5f
        /*0066*/ 	.short	0x0101


	//----- nvinfo : EIATTR_VRC_CTA_INIT_COUNT
	.align		4
        /*0068*/ 	.byte	0x02, 0x4a
	.zero		1
	.zero		1


	//----- nvinfo : EIATTR_EXIT_INSTR_OFFSETS
	.align		4
        /*006c*/ 	.byte	0x04, 0x1c
        /*006e*/ 	.short	(.L_109 - .L_108)


	//   ....[0]....
.L_108:
        /*0070*/ 	.word	0x00000080


	//   ....[1]....
        /*0074*/ 	.word	0x000024d0


	//   ....[2]....
        /*0078*/ 	.word	0x00002530


	//----- nvinfo : EIATTR_CRS_STACK_SIZE
	.align		4
.L_109:
        /*007c*/ 	.byte	0x04, 0x1e
        /*007e*/ 	.short	(.L_111 - .L_110)
.L_110:
        /*0080*/ 	.word	0x00000000


	//----- nvinfo : EIATTR_CBANK_PARAM_SIZE
	.align		4
.L_111:
        /*0084*/ 	.byte	0x03, 0x19
        /*0086*/ 	.short	0x0024


	//----- nvinfo : EIATTR_PARAM_CBANK
	.align		4
        /*0088*/ 	.byte	0x04, 0x0a
        /*008a*/ 	.short	(.L_113 - .L_112)
	.align		4
.L_112:
        /*008c*/ 	.word	index@(.nv.constant0._Z21_pcm_left_multiply_dSPdPKdS1_S1_i)
        /*0090*/ 	.short	0x0380
        /*0092*/ 	.short	0x0024


	//----- nvinfo : EIATTR_SW_WAR
	.align		4
.L_113:
        /*0094*/ 	.byte	0x04, 0x36
        /*0096*/ 	.short	(.L_115 - .L_114)
.L_114:
        /*0098*/ 	.word	0x00000008
.L_115:


//--------------------- .nv.info._Z10_pcm_dD_dSPdS_PKdS1_S1_i --------------------------
	.section	.nv.info._Z10_pcm_dD_dSPdS_PKdS1_S1_i,"",@"SHT_CUDA_INFO"
	.sectionflags	@""
	.align	4


	//----- nvinfo : EIATTR_CUDA_API_VERSION
	.align		4
        /*0000*/ 	.byte	0x04, 0x37
        /*0002*/ 	.short	(.L_117 - .L_116)
.L_116:
        /*0004*/ 	.word	0x00000082


	//----- nvinfo : EIATTR_KPARAM_INFO
	.align		4
.L_117:
        /*0008*/ 	.byte	0x04, 0x17
        /*000a*/ 	.short	(.L_119 - .L_118)
.L_118:
        /*000c*/ 	.word	0x00000000
        /*0010*/ 	.short	0x0005
        /*0012*/ 	.short	0x0028
        /*0014*/ 	.byte	0x00, 0xf0, 0x11, 0x00


	//----- nvinfo : EIATTR_KPARAM_INFO
	.align		4
.L_119:
        /*0018*/ 	.byte	0x04, 0x17
        /*001a*/ 	.short	(.L_121 - .L_120)
.L_120:
        /*001c*/ 	.word	0x00000000
        /*0020*/ 	.short	0x0004
        /*0022*/ 	.short	0x0020
        /*0024*/ 	.byte	0x00, 0xf5, 0x21, 0x00


	//----- nvinfo : EIATTR_KPARAM_INFO
	.align		4
.L_121:
        /*0028*/ 	.byte	0x04, 0x17
        /*002a*/ 	.short	(.L_123 - .L_122)
.L_122:
        /*002c*/ 	.word	0x00000000
        /*0030*/ 	.short	0x0003
        /*0032*/ 	.short	0x0018
        /*0034*/ 	.byte	0x00, 0xf5, 0x21, 0x00


	//----- nvinfo : EIATTR_KPARAM_INFO
	.align		4
.L_123:
        /*0038*/ 	.byte	0x04, 0x17
        /*003a*/ 	.short	(.L_125 - .L_124)
.L_124:
        /*003c*/ 	.word	0x00000000
        /*0040*/ 	.short	0x0002
        /*0042*/ 	.short	0x0010
        /*0044*/ 	.byte	0x00, 0xf5, 0x21, 0x00


	//----- nvinfo : EIATTR_KPARAM_INFO
	.align		4
.L_125:
        /*0048*/ 	.byte	0x04, 0x17
        /*004a*/ 	.short	(.L_127 - .L_126)
.L_126:
        /*004c*/ 	.word	0x00000000
        /*0050*/ 	.short	0x0001
        /*0052*/ 	.short	0x0008
        /*0054*/ 	.byte	0x00, 0xf5, 0x21, 0x00


	//----- nvinfo : EIATTR_KPARAM_INFO
	.align		4
.L_127:
        /*0058*/ 	.byte	0x04, 0x17
        /*005a*/ 	.short	(.L_129 - .L_128)
.L_128:
        /*005c*/ 	.word	0x00000000
        /*0060*/ 	.short	0x0000
        /*0062*/ 	.short	0x0000
        /*0064*/ 	.byte	0x00, 0xf5, 0x21, 0x00


	//----- nvinfo : EIATTR_SPARSE_MMA_MASK
	.align		4
.L_129:
        /*0068*/ 	.byte	0x03, 0x50
        /*006a*/ 	.short	0x0000


	//----- nvinfo : EIATTR_MAXREG_COUNT
	.align		4
        /*006c*/ 	.byte	0x03, 0x1b
        /*006e*/ 	.short	0x00ff


	//----- nvinfo : EIATTR_MERCURY_ISA_VERSION
	.align		4
        /*0070*/ 	.byte	0x03, 0x5f
        /*0072*/ 	.short	0x0101


	//----- nvinfo : EIATTR_VRC_CTA_INIT_COUNT
	.align		4
        /*0074*/ 	.byte	0x02, 0x4a
	.zero		1
	.zero		1


	//----- nvinfo : EIATTR_EXIT_INSTR_OFFSETS
	.align		4
        /*0078*/ 	.byte	0x04, 0x1c
        /*007a*/ 	.short	(.L_131 - .L_130)


	//   ....[0]....
.L_130:
        /*007c*/ 	.word	0x000000c0


	//   ....[1]....
        /*0080*/ 	.word	0x00001dc0


	//   ....[2]....
        /*0084*/ 	.word	0x00002880


	//----- nvinfo : EIATTR_CRS_STACK_SIZE
	.align		4
.L_131:
        /*0088*/ 	.byte	0x04, 0x1e
        /*008a*/ 	.short	(.L_133 - .L_132)
.L_132:
        /*008c*/ 	.word	0x00000000


	//----- nvinfo : EIATTR_CBANK_PARAM_SIZE
	.align		4
.L_133:
        /*0090*/ 	.byte	0x03, 0x19
        /*0092*/ 	.short	0x002c


	//----- nvinfo : EIATTR_PARAM_CBANK
	.align		4
        /*0094*/ 	.byte	0x04, 0x0a
        /*0096*/ 	.short	(.L_135 - .L_134)
	.align		4
.L_134:
        /*0098*/ 	.word	index@(.nv.constant0._Z10_pcm_dD_dSPdS_PKdS1_S1_i)
        /*009c*/ 	.short	0x0380
        /*009e*/ 	.short	0x002c


	//----- nvinfo : EIATTR_SW_WAR
	.align		4
.L_135:
        /*00a0*/ 	.byte	0x04, 0x36
        /*00a2*/ 	.short	(.L_137 - .L_136)
.L_136:
        /*00a4*/ 	.word	0x00000008
.L_137:


//--------------------- .nv.info._Z8_pcm_d_sPdS_PKdS1_S1_S1_S1_i --------------------------
	.section	.nv.info._Z8_pcm_d_sPdS_PKdS1_S1_S1_S1_i,"",@"SHT_CUDA_INFO"
	.sectionflags	@""
	.align	4


	//----- nvinfo : EIATTR_CUDA_API_VERSION
	.align		4
        /*0000*/ 	.byte	0x04, 0x37
        /*0002*/ 	.short	(.L_139 - .L_138)
.L_138:
        /*0004*/ 	.word	0x00000082


	//----- nvinfo : EIATTR_KPARAM_INFO
	.align		4
.L_139:
        /*0008*/ 	.byte	0x04, 0x17
        /*000a*/ 	.short	(.L_141 - .L_140)
.L_140:
        /*000c*/ 	.word	0x00000000
        /*0010*/ 	.short	0x0007
        /*0012*/ 	.short	0x0038
        /*0014*/ 	.byte	0x00, 0xf0, 0x11, 0x00


	//----- nvinfo : EIATTR_KPARAM_INFO
	.align		4
.L_141:
        /*0018*/ 	.byte	0x04, 0x17
        /*001a*/ 	.short	(.L_143 - .L_142)
.L_142:
        /*001c*/ 	.word	0x00000000
        /*0020*/ 	.short	0x0006
        /*0022*/ 	.short	0x0030
        /*0024*/ 	.byte	0x00, 0xf5, 0x21, 0x00


	//----- nvinfo : EIATTR_KPARAM_INFO
	.align		4
.L_143:
        /*0028*/ 	.byte	0x04, 0x17
        /*002a*/ 	.short	(.L_145 - .L_144)
.L_144:
        /*002c*/ 	.word	0x00000000
        /*0030*/ 	.short	0x0005
        /*0032*/ 	.short	0x0028
        /*0034*/ 	.byte	0x00, 0xf5, 0x21, 0x00


	//----- nvinfo : EIATTR_KPARAM_INFO
	.align		4
.L_145:
        /*0038*/ 	.byte	0x04, 0x17
        /*003a*/ 	.short	(.L_147 - .L_146)
.L_146:
        /*003c*/ 	.word	0x00000000
        /*0040*/ 	.short	0x0004
        /*0042*/ 	.short	0x0020
        /*0044*/ 	.byte	0x00, 0xf5, 0x21, 0x00


	//----- nvinfo : EIATTR_KPARAM_INFO
	.align		4
.L_147:
        /*0048*/ 	.byte	0x04, 0x17
        /*004a*/ 	.short	(.L_149 - .L_148)
.L_148:
        /*004c*/ 	.word	0x00000000
        /*0050*/ 	.short	0x0003
        /*0052*/ 	.short	0x0018
        /*0054*/ 	.byte	0x00, 0xf5, 0x21, 0x00


	//----- nvinfo : EIATTR_KPARAM_INFO
	.align		4
.L_149:
        /*0058*/ 	.byte	0x04, 0x17
        /*005a*/ 	.short	(.L_151 - .L_150)
.L_150:
        /*005c*/ 	.word	0x00000000
        /*0060*/ 	.short	0x0002
        /*0062*/ 	.short	0x0010
        /*0064*/ 	.byte	0x00, 0xf5, 0x21, 0x00


	//----- nvinfo : EIATTR_KPARAM_INFO
	.align		4
.L_151:
        /*0068*/ 	.byte	0x04, 0x17
        /*006a*/ 	.short	(.L_153 - .L_152)
.L_152:
        /*006c*/ 	.word	0x00000000
        /*0070*/ 	.short	0x0001
        /*0072*/ 	.short	0x0008
        /*0074*/ 	.byte	0x00, 0xf5, 0x21, 0x00


	//----- nvinfo : EIATTR_KPARAM_INFO
	.align		4
.L_153:
        /*0078*/ 	.byte	0x04, 0x17
        /*007a*/ 	.short	(.L_155 - .L_154)
.L_154:
        /*007c*/ 	.word	0x00000000
        /*0080*/ 	.short	0x0000
        /*0082*/ 	.short	0x0000
        /*0084*/ 	.byte	0x00, 0xf5, 0x21, 0x00


	//----- nvinfo : EIATTR_SPARSE_MMA_MASK
	.align		4
.L_155:
        /*0088*/ 	.byte	0x03, 0x50
        /*008a*/ 	.short	0x0000


	//----- nvinfo : EIATTR_MAXREG_COUNT
	.align		4
        /*008c*/ 	.byte	0x03, 0x1b
        /*008e*/ 	.short	0x00ff


	//----- nvinfo : EIATTR_MERCURY_ISA_VERSION
	.align		4
        /*0090*/ 	.byte	0x03, 0x5f
        /*0092*/ 	.short	0x0101


	//----- nvinfo : EIATTR_VRC_CTA_INIT_COUNT
	.align		4
        /*0094*/ 	.byte	0x02, 0x4a
	.zero		1
	.zero		1


	//----- nvinfo : EIATTR_EXIT_INSTR_OFFSETS
	.align		4
        /*0098*/ 	.byte	0x04, 0x1c
        /*009a*/ 	.short	(.L_157 - .L_156)


	//   ....[0]....
.L_156:
        /*009c*/ 	.word	0x000000c0


	//   ....[1]....
        /*00a0*/ 	.word	0x000014e0


	//   ....[2]....
        /*00a4*/ 	.word	0x00002070


	//----- nvinfo : EIATTR_CRS_STACK_SIZE
	.align		4
.L_157:
        /*00a8*/ 	.byte	0x04, 0x1e
        /*00aa*/ 	.short	(.L_159 - .L_158)
.L_158:
        /*00ac*/ 	.word	0x00000000


	//----- nvinfo : EIATTR_CBANK_PARAM_SIZE
	.align		4
.L_159:
        /*00b0*/ 	.byte	0x03, 0x19
        /*00b2*/ 	.short	0x003c


	//----- nvinfo : EIATTR_PARAM_CBANK
	.align		4
        /*00b4*/ 	.byte	0x04, 0x0a
        /*00b6*/ 	.short	(.L_161 - .L_160)
	.align		4
.L_160:
        /*00b8*/ 	.word	index@(.nv.constant0._Z8_pcm_d_sPdS_PKdS1_S1_S1_S1_i)
        /*00bc*/ 	.short	0x0380
        /*00be*/ 	.short	0x003c


	//----- nvinfo : EIATTR_SW_WAR
	.align		4
.L_161:
        /*00c0*/ 	.byte	0x04, 0x36
        /*00c2*/ 	.short	(.L_163 - .L_162)
.L_162:
        /*00c4*/ 	.word	0x00000008
.L_163:


//--------------------- .nv.callgraph             --------------------------
	.section	.nv.callgraph,"",@"SHT_CUDA_CALLGRAPH"
	.align	4
	.sectionentsize	8
	.align		4
        /*0000*/ 	.word	0x00000000
	.align		4
        /*0004*/ 	.word	0xffffffff
	.align		4
        /*0008*/ 	.word	0x00000000
	.align		4
        /*000c*/ 	.word	0xfffffffe
	.align		4
        /*0010*/ 	.word	0x00000000
	.align		4
        /*0014*/ 	.word	0xfffffffd
	.align		4
        /*0018*/ 	.word	0x00000000
	.align		4
        /*001c*/ 	.word	0xfffffffc


//--------------------- .text._Z17_pcm_d2F_to_d2SiiPKdS0_S0_S0_Pdii --------------------------
	.section	.text._Z17_pcm_d2F_to_d2SiiPKdS0_S0_S0_Pdii,"ax",@progbits
	.align	128
.text._Z17_pcm_d2F_to_d2SiiPKdS0_S0_S0_Pdii:
        .type           _Z17_pcm_d2F_to_d2SiiPKdS0_S0_S0_Pdii,@function
        .size           _Z17_pcm_d2F_to_d2SiiPKdS0_S0_S0_Pdii,(.L_x_129 - _Z17_pcm_d2F_to_d2SiiPKdS0_S0_S0_Pdii)
        .other          _Z17_pcm_d2F_to_d2SiiPKdS0_S0_S0_Pdii,@"STO_CUDA_ENTRY STV_DEFAULT"
_Z17_pcm_d2F_to_d2SiiPKdS0_S0_S0_Pdii:
[----:B------:R-:W-:Y:S01]  /*0000*/  LDC R1, c[0x0][0x37c] ;  /* 0x0000df00ff017b82 */ /* 0x000fe20000000800 */
[----:B------:R-:W0:Y:S07]  /*0010*/  S2R R2, SR_TID.Y ;  /* 0x0000000000027919 */ /* 0x000e2e0000002200 */
[----:B------:R-:W1:Y:S01]  /*0020*/  LDC R0, c[0x0][0x360] ;  /* 0x0000d800ff007b82 */ /* 0x000e620000000800 */
[----:B------:R-:W1:Y:S07]  /*0030*/  S2R R5, SR_TID.X ;  /* 0x0000000000057919 */ /* 0x000e6e0000002100 */
[----:B------:R-:W0:Y:S08]  /*0040*/  S2UR UR5, SR_CTAID.Y ;  /* 0x00000000000579c3 */ /* 0x000e300000002600 */
[----:B------:R-:W0:Y:S08]  /*0050*/  LDC R3, c[0x0][0x364] ;  /* 0x0000d900ff037b82 */ /* 0x000e300000000800 */
[----:B------:R-:W2:Y:S08]  /*0060*/  LDC.64 R6, c[0x0][0x3a8] ;  /* 0x0000ea00ff067b82 */ /* 0x000eb00000000a00 */
[----:B------:R-:W1:Y:S01]  /*0070*/  S2UR UR4, SR_CTAID.X ;  /* 0x00000000000479c3 */ /* 0x000e620000002500 */
[----:B0-----:R-:W-:-:S02]  /*0080*/  IMAD R3, R3, UR5, R2 ;  /* 0x0000000503037c24 */ /* 0x001fc4000f8e0202 */
[----:B--2---:R-:W-:-:S05]  /*0090*/  IMAD R2, R6, R6, RZ ;  /* 0x0000000606027224 */ /* 0x004fca00078e02ff */
[----:B------:R-:W-:Y:S01]  /*00a0*/  ISETP.GE.U32.AND P0, PT, R3, R2, PT ;  /* 0x000000020300720c */ /* 0x000fe20003f06070 */
[----:B-1----:R-:W-:-:S05]  /*00b0*/  IMAD R0, R0, UR4, R5 ;  /* 0x0000000400007c24 */ /* 0x002fca000f8e0205 */
[----:B------:R-:W-:-:S13]  /*00c0*/  ISETP.GE.OR P0, PT, R0, R7, P0 ;  /* 0x000000070000720c */ /* 0x000fda0000706670 */
[----:B------:R-:W-:Y:S05]  /*00d0*/  @P0 EXIT ;  /* 0x000000000000094d */ /* 0x000fea0003800000 */
[----:B------:R-:W0:Y:S01]  /*00e0*/  LDC.64 R10, c[0x0][0x380] ;  /* 0x0000e000ff0a7b82 */ /* 0x000e220000000a00 */
[----:B------:R-:W1:Y:S07]  /*00f0*/  LDCU.64 UR4, c[0x0][0x358] ;  /* 0x00006b00ff0477ac */ /* 0x000e6e0008000a00 */
[----:B------:R-:W2:Y:S01]  /*0100*/  LDC.64 R4, c[0x0][0x398] ;  /* 0x0000e600ff047b82 */ /* 0x000ea20000000a00 */
[----:B0-----:R-:W-:-:S06]  /*0110*/  IMAD.WIDE R10, R0, 0x8, R10 ;  /* 0x00000008000a7825 */ /* 0x001fcc00078e020a */
[----:B-1----:R-:W3:Y:S01]  /*0120*/  LDG.E.64 R10, desc[UR4][R10.64] ;  /* 0x000000040a0a7981 */ /* 0x002ee2000c1e1b00 */
[----:B--2---:R-:W-:-:S06]  /*0130*/  IMAD.WIDE R4, R0, 0x8, R4 ;  /* 0x0000000800047825 */ /* 0x004fcc00078e0204 */
[----:B------:R-:W5:Y:S01]  /*0140*/  LDG.E.64 R4, desc[UR4][R4.64] ;  /* 0x0000000404047981 */ /* 0x000f62000c1e1b00 */
[----:B------:R-:W-:Y:S01]  /*0150*/  IABS R15, R6 ;  /* 0x00000006000f7213 */ /* 0x000fe20000000000 */
[----:B------:R-:W-:Y:S03]  /*0160*/  BSSY.RECONVERGENT B0, `(.L_x_0) ;  /* 0x0000027000007945 */ /* 0x000fe60003800200 */
[----:B------:R-:W0:Y:S08]  /*0170*/  I2F.RP R2, R15 ;  /* 0x0000000f00027306 */ /* 0x000e300000209400 */
[----:B0-----:R-:W0:Y:S02]  /*0180*/  MUFU.RCP R2, R2 ;  /* 0x0000000200027308 */ /* 0x001e240000001000 */
[----:B0-----:R-:W-:-:S06]  /*0190*/  IADD3 R8, PT, PT, R2, 0xffffffe, RZ ;  /* 0x0ffffffe02087810 */ /* 0x001fcc0007ffe0ff */
[----:B------:R0:W1:Y:S02]  /*01a0*/  F2I.FTZ.U32.TRUNC.NTZ R9, R8 ;  /* 0x0000000800097305 */ /* 0x000064000021f000 */
[----:B0-----:R-:W-:Y:S01]  /*01b0*/  HFMA2 R8, -RZ, RZ, 0, 0 ;  /* 0x00000000ff087431 */ /* 0x001fe200000001ff */
[----:B-1----:R-:W-:-:S05]  /*01c0*/  IADD3 R12, PT, PT, RZ, -R9, RZ ;  /* 0x80000009ff0c7210 */ /* 0x002fca0007ffe0ff */
[----:B------:R-:W-:Y:S01]  /*01d0*/  IMAD R7, R12, R15, RZ ;  /* 0x0000000f0c077224 */ /* 0x000fe200078e02ff */
[----:B------:R-:W-:-:S03]  /*01e0*/  IABS R12, R3 ;  /* 0x00000003000c7213 */ /* 0x000fc60000000000 */
[----:B------:R-:W-:-:S06]  /*01f0*/  IMAD.HI.U32 R9, R9, R7, R8 ;  /* 0x0000000709097227 */ /* 0x000fcc00078e0008 */
[----:B------:R-:W-:-:S05]  /*0200*/  IMAD.HI.U32 R7, R9, R12, RZ ;  /* 0x0000000c09077227 */ /* 0x000fca00078e00ff */
[----:B------:R-:W-:-:S05]  /*0210*/  IADD3 R2, PT, PT, -R7, RZ, RZ ;  /* 0x000000ff07027210 */ /* 0x000fca0007ffe1ff */
[----:B------:R-:W-:-:S05]  /*0220*/  IMAD R2, R15, R2, R12 ;  /* 0x000000020f027224 */ /* 0x000fca00078e020c */
[----:B------:R-:W-:-:S13]  /*0230*/  ISETP.GT.U32.AND P2, PT, R15, R2, PT ;  /* 0x000000020f00720c */ /* 0x000fda0003f44070 */
[-C--:B------:R-:W-:Y:S02]  /*0240*/  @!P2 IADD3 R2, PT, PT, R2, -R15.reuse, RZ ;  /* 0x8000000f0202a210 */ /* 0x080fe40007ffe0ff */
[----:B------:R-:W-:Y:S02]  /*0250*/  @!P2 IADD3 R7, PT, PT, R7, 0x1, RZ ;  /* 0x000000010707a810 */ /* 0x000fe40007ffe0ff */
[----:B------:R-:W-:Y:S02]  /*0260*/  ISETP.GE.U32.AND P0, PT, R2, R15, PT ;  /* 0x0000000f0200720c */ /* 0x000fe40003f06070 */
[----:B------:R-:W-:Y:S02]  /*0270*/  LOP3.LUT R2, R3, R6, RZ, 0x3c, !PT ;  /* 0x0000000603027212 */ /* 0x000fe400078e3cff */
[----:B------:R-:W-:Y:S02]  /*0280*/  ISETP.NE.AND P2, PT, R6, RZ, PT ;  /* 0x000000ff0600720c */ /* 0x000fe40003f45270 */
[----:B------:R-:W-:-:S07]  /*0290*/  ISETP.GE.AND P1, PT, R2, RZ, PT ;  /* 0x000000ff0200720c */ /* 0x000fce0003f26270 */
[----:B------:R-:W-:Y:S01]  /*02a0*/  @P0 IADD3 R7, PT, PT, R7, 0x1, RZ ;  /* 0x0000000107070810 */ /* 0x000fe20007ffe0ff */
[----:B---3--:R-:W0:Y:S01]  /*02b0*/  MUFU.RCP64H R9, R11 ;  /* 0x0000000b00097308 */ /* 0x008e220000001800 */
[----:B------:R-:W-:-:S04]  /*02c0*/  IADD3 R8, PT, PT, R11, 0x300402, RZ ;  /* 0x003004020b087810 */ /* 0x000fc80007ffe0ff */
[----:B------:R-:W-:Y:S02]  /*02d0*/  FSETP.GEU.AND P0, PT, |R8|, 5.8789094863358348022e-39, PT ;  /* 0x004004020800780b */ /* 0x000fe40003f0e200 */
[----:B0-----:R-:W-:-:S08]  /*02e0*/  DFMA R12, -R10, R8, 1 ;  /* 0x3ff000000a0c742b */ /* 0x001fd00000000108 */
[----:B------:R-:W-:-:S08]  /*02f0*/  DFMA R12, R12, R12, R12 ;  /* 0x0000000c0c0c722b */ /* 0x000fd0000000000c */
[----:B------:R-:W-:Y:S01]  /*0300*/  DFMA R12, R8, R12, R8 ;  /* 0x0000000c080c722b */ /* 0x000fe20000000008 */
[----:B------:R-:W-:-:S04]  /*0310*/  MOV R9, R7 ;  /* 0x0000000700097202 */ /* 0x000fc80000000f00 */
[----:B------:R-:W-:-:S03]  /*0320*/  @!P1 IADD3 R9, PT, PT, -R9, RZ, RZ ;  /* 0x000000ff09099210 */ /* 0x000fc60007ffe1ff */
[----:B------:R-:W-:Y:S01]  /*0330*/  DFMA R30, -R10, R12, 1 ;  /* 0x3ff000000a1e742b */ /* 0x000fe2000000010c */
[----:B------:R-:W-:-:S04]  /*0340*/  @!P2 LOP3.LUT R9, RZ, R6, RZ, 0x33, !PT ;  /* 0x00000006ff09a212 */ /* 0x000fc800078e33ff */
[----:B------:R-:W-:-:S03]  /*0350*/  IADD3 R7, PT, PT, -R9, RZ, RZ ;  /* 0x000000ff09077210 */ /* 0x000fc60007ffe1ff */
[----:B------:R-:W-:Y:S02]  /*0360*/  DFMA R30, R12, R30, R12 ;  /* 0x0000001e0c1e722b */ /* 0x000fe4000000000c */
[----:B------:R-:W-:Y:S01]  /*0370*/  IMAD R7, R6, R7, R3 ;  /* 0x0000000706077224 */ /* 0x000fe200078e0203 */
[----:B------:R-:W-:Y:S08]  /*0380*/  @P0 BRA `(.L_x_1) ;  /* 0x0000000000100947 */ /* 0x000ff00003800000 */
[----:B------:R-:W-:-:S04]  /*0390*/  LOP3.LUT R2, R11, 0x7fffffff, RZ, 0xc0, !PT ;  /* 0x7fffffff0b027812 */ /* 0x000fc800078ec0ff */
[----:B------:R-:W-:Y:S02]  /*03a0*/  IADD3 R14, PT, PT, R2, -0x100000, RZ ;  /* 0xfff00000020e7810 */ /* 0x000fe40007ffe0ff */
[----:B------:R-:W-:-:S07]  /*03b0*/  MOV R2, 0x3d0 ;  /* 0x000003d000027802 */ /* 0x000fce0000000f00 */
[----:B-----5:R-:W-:Y:S05]  /*03c0*/  CALL.REL.NOINC `($__internal_0_$__cuda_sm20_dblrcp_rn_slowpath_v3) ;  /* 0x00000004005c7944 */ /* 0x020fea0003c00000 */
.L_x_1:
[----:B------:R-:W-:Y:S05]  /*03d0*/  BSYNC.RECONVERGENT B0 ;  /* 0x0000000000007941 */ /* 0x000fea0003800200 */
.L_x_0:
[----:B------:R-:W0:Y:S08]  /*03e0*/  LDC R34, c[0x0][0x3ac] ;  /* 0x0000eb00ff227b82 */ /* 0x000e300000000800 */
[----:B------:R-:W1:Y:S01]  /*03f0*/  LDC.64 R10, c[0x0][0x388] ;  /* 0x0000e200ff0a7b82 */ /* 0x000e620000000a00 */
[----:B0-----:R-:W-:-:S04]  /*0400*/  IMAD R9, R9, R34, RZ ;  /* 0x0000002209097224 */ /* 0x001fc800078e02ff */
[----:B------:R-:W-:-:S04]  /*0410*/  IMAD R9, R9, 0x3, R0 ;  /* 0x0000000309097824 */ /* 0x000fc800078e0200 */
[----:B-1----:R-:W-:Y:S02]  /*0420*/  IMAD.WIDE R28, R9, 0x8, R10 ;  /* 0x00000008091c7825 */ /* 0x002fe400078e020a */
[----:B------:R-:W0:Y:S02]  /*0430*/  LDC.64 R8, c[0x0][0x390] ;  /* 0x0000e400ff087b82 */ /* 0x000e240000000a00 */
[C---:B------:R-:W-:Y:S02]  /*0440*/  IMAD.WIDE R24, R34.reuse, 0x8, R28 ;  /* 0x0000000822187825 */ /* 0x040fe400078e021c */
[----:B------:R-:W2:Y:S02]  /*0450*/  LDG.E.64 R28, desc[UR4][R28.64] ;  /* 0x000000041c1c7981 */ /* 0x000ea4000c1e1b00 */
[----:B------:R-:W-:Y:S02]  /*0460*/  IMAD.WIDE R22, R34, 0x8, R24 ;  /* 0x0000000822167825 */ /* 0x000fe400078e0218 */
[----:B------:R-:W3:Y:S04]  /*0470*/  LDG.E.64 R24, desc[UR4][R24.64] ;  /* 0x0000000418187981 */ /* 0x000ee8000c1e1b00 */
[----:B------:R-:W4:Y:S01]  /*0480*/  LDG.E.64 R22, desc[UR4][R22.64] ;  /* 0x0000000416167981 */ /* 0x000f22000c1e1b00 */
[----:B------:R-:W-:-:S02]  /*0490*/  IMAD R7, R7, R34, RZ ;  /* 0x0000002207077224 */ /* 0x000fc400078e02ff */
[----:B------:R-:W-:Y:S02]  /*04a0*/  IMAD R3, R3, R34, RZ ;  /* 0x0000002203037224 */ /* 0x000fe400078e02ff */
[--C-:B------:R-:W-:Y:S02]  /*04b0*/  IMAD R7, R7, 0x3, R0.reuse ;  /* 0x0000000307077824 */ /* 0x100fe400078e0200 */
[----:B------:R-:W-:Y:S02]  /*04c0*/  IMAD R0, R3, 0x9, R0 ;  /* 0x0000000903007824 */ /* 0x000fe400078e0200 */
[----:B------:R-:W-:-:S04]  /*04d0*/  IMAD.WIDE R14, R7, 0x8, R10 ;  /* 0x00000008070e7825 */ /* 0x000fc800078e020a */
[----:B0-----:R-:W-:-:S04]  /*04e0*/  IMAD.WIDE R10, R0, 0x8, R8 ;  /* 0x00000008000a7825 */ /* 0x001fc800078e0208 */
[C---:B------:R-:W-:Y:S02]  /*04f0*/  IMAD.WIDE R8, R34.reuse, 0x8, R14 ;  /* 0x0000000822087825 */ /* 0x040fe400078e020e */
[----:B------:R-:W4:Y:S02]  /*0500*/  LDG.E.64 R14, desc[UR4][R14.64] ;  /* 0x000000040e0e7981 */ /* 0x000f24000c1e1b00 */
[C---:B------:R-:W-:Y:S02]  /*0510*/  IMAD.WIDE R26, R34.reuse, 0x8, R10 ;  /* 0x00000008221a7825 */ /* 0x040fe400078e020a */
[----:B------:R-:W4:Y:S02]  /*0520*/  LDG.E.64 R10, desc[UR4][R10.64] ;  /* 0x000000040a0a7981 */ /* 0x000f24000c1e1b00 */
[C---:B------:R-:W-:Y:S02]  /*0530*/  IMAD.WIDE R20, R34.reuse, 0x8, R8 ;  /* 0x0000000822147825 */ /* 0x040fe400078e0208 */
[----:B------:R-:W4:Y:S02]  /*0540*/  LDG.E.64 R8, desc[UR4][R8.64] ;  /* 0x0000000408087981 */ /* 0x000f24000c1e1b00 */
[----:B------:R-:W-:-:S02]  /*0550*/  IMAD.WIDE R32, R34, 0x8, R26 ;  /* 0x0000000822207825 */ /* 0x000fc400078e021a */
[----:B------:R-:W4:Y:S04]  /*0560*/  LDG.E.64 R26, desc[UR4][R26.64] ;  /* 0x000000041a1a7981 */ /* 0x000f28000c1e1b00 */
[----:B------:R-:W4:Y:S04]  /*0570*/  LDG.E.64 R20, desc[UR4][R20.64] ;  /* 0x0000000414147981 */ /* 0x000f28000c1e1b00 */
[----:B------:R0:W4:Y:S01]  /*0580*/  LDG.E.64 R2, desc[UR4][R32.64] ;  /* 0x0000000420027981 */ /* 0x000122000c1e1b00 */
[C---:B------:R-:W-:Y:S01]  /*0590*/  IMAD.WIDE R18, R34.reuse, 0x8, R32 ;  /* 0x0000000822127825 */ /* 0x040fe200078e0220 */
[----:B------:R-:W-:Y:S01]  /*05a0*/  UMOV UR6, 0x33d43651 ;  /* 0x33d4365100067882 */ /* 0x000fe20000000000 */
[----:B------:R-:W-:Y:S01]  /*05b0*/  UMOV UR7, 0x3fe98845 ;  /* 0x3fe9884500077882 */ /* 0x000fe20000000000 */
[----:B------:R-:W-:Y:S01]  /*05c0*/  DMUL R12, R30, R30 ;  /* 0x0000001e1e0c7228 */ /* 0x000fe20000000000 */
[C---:B------:R-:W-:Y:S01]  /*05d0*/  IMAD.WIDE R6, R34.reuse, 0x8, R18 ;  /* 0x0000000822067825 */ /* 0x040fe200078e0212 */
[----:B-----5:R-:W-:Y:S01]  /*05e0*/  DMUL R4, R4, UR6 ;  /* 0x0000000604047c28 */ /* 0x020fe20008000000 */
[----:B------:R-:W4:Y:S01]  /*05f0*/  LDG.E.64 R18, desc[UR4][R18.64] ;  /* 0x0000000412127981 */ /* 0x000f22000c1e1b00 */
[----:B------:R-:W-:Y:S01]  /*0600*/  DADD R30, R30, R30 ;  /* 0x000000001e1e7229 */ /* 0x000fe2000000001e */
[----:B------:R-:W-:-:S02]  /*0610*/  IMAD.WIDE R16, R34, 0x8, R6 ;  /* 0x0000000822107825 */ /* 0x000fc400078e0206 */
[----:B------:R-:W4:Y:S03]  /*0620*/  LDG.E.64 R6, desc[UR4][R6.64] ;  /* 0x0000000406067981 */ /* 0x000f26000c1e1b00 */
[----:B------:R-:W-:Y:S01]  /*0630*/  DMUL R12, R12, R4 ;  /* 0x000000040c0c7228 */ /* 0x000fe20000000000 */
[C---:B------:R-:W-:Y:S02]  /*0640*/  IMAD.WIDE R4, R34.reuse, 0x8, R16 ;  /* 0x0000000822047825 */ /* 0x040fe400078e0210 */
[----:B------:R-:W4:Y:S01]  /*0650*/  LDG.E.64 R16, desc[UR4][R16.64] ;  /* 0x0000000410107981 */ /* 0x000f22000c1e1b00 */
[-C--:B--2---:R-:W-:Y:S02]  /*0660*/  DMUL R28, R28, R30.reuse ;  /* 0x0000001e1c1c7228 */ /* 0x084fe40000000000 */
[-C--:B---3--:R-:W-:Y:S02]  /*0670*/  DMUL R24, R24, R30.reuse ;  /* 0x0000001e18187228 */ /* 0x088fe40000000000 */
[----:B----4-:R-:W-:Y:S01]  /*0680*/  DMUL R22, R22, R30 ;  /* 0x0000001e16167228 */ /* 0x010fe20000000000 */
[----:B------:R-:W-:-:S02]  /*0690*/  IMAD.WIDE R30, R34, 0x8, R4 ;  /* 0x00000008221e7825 */ /* 0x000fc400078e0204 */
[----:B------:R-:W2:Y:S02]  /*06a0*/  LDG.E.64 R4, desc[UR4][R4.64] ;  /* 0x0000000404047981 */ /* 0x000ea4000c1e1b00 */
[----:B0-----:R-:W-:Y:S02]  /*06b0*/  IMAD.WIDE R32, R34, 0x8, R30 ;  /* 0x0000000822207825 */ /* 0x001fe400078e021e */
[----:B------:R-:W3:Y:S04]  /*06c0*/  LDG.E.64 R30, desc[UR4][R30.64] ;  /* 0x000000041e1e7981 */ /* 0x000ee8000c1e1b00 */
[----:B------:R-:W4:Y:S01]  /*06d0*/  LDG.E.64 R32, desc[UR4][R32.64] ;  /* 0x0000000420207981 */ /* 0x000f22000c1e1b00 */
[-C--:B------:R-:W-:Y:S02]  /*06e0*/  DFMA R10, R14, R28.reuse, -R10 ;  /* 0x0000001c0e0a722b */ /* 0x080fe4000000080a */
[----:B------:R-:W-:-:S02]  /*06f0*/  DFMA R26, R8, R28, -R26 ;  /* 0x0000001c081a722b */ /* 0x000fc4000000081a */
[----:B------:R-:W-:Y:S01]  /*0700*/  DFMA R2, R20, R28, -R2 ;  /* 0x0000001c1402722b */ /* 0x000fe20000000802 */
[----:B------:R-:W0:Y:S03]  /*0710*/  LDC.64 R28, c[0x0][0x3a0] ;  /* 0x0000e800ff1c7b82 */ /* 0x000e260000000a00 */
[C---:B------:R-:W-:Y:S02]  /*0720*/  DMUL R36, R12.reuse, R10 ;  /* 0x0000000a0c247228 */ /* 0x040fe40000000000 */
[----:B------:R-:W-:Y:S01]  /*0730*/  DMUL R26, R12, R26 ;  /* 0x0000001a0c1a7228 */ /* 0x000fe20000000000 */
[----:B0-----:R-:W-:-:S05]  /*0740*/  IMAD.WIDE R28, R0, 0x8, R28 ;  /* 0x00000008001c7825 */ /* 0x001fca00078e021c */
[----:B------:R0:W-:Y:S02]  /*0750*/  STG.E.64 desc[UR4][R28.64], R36 ;  /* 0x000000241c007986 */ /* 0x0001e4000c101b04 */
[----:B0-----:R-:W-:-:S04]  /*0760*/  IMAD.WIDE R28, R34, 0x8, R28 ;  /* 0x00000008221c7825 */ /* 0x001fc800078e021c */
[C---:B------:R-:W-:Y:S01]  /*0770*/  IMAD.WIDE R10, R34.reuse, 0x8, R28 ;  /* 0x00000008220a7825 */ /* 0x040fe200078e021c */
[----:B------:R0:W-:Y:S01]  /*0780*/  STG.E.64 desc[UR4][R28.64], R26 ;  /* 0x0000001a1c007986 */ /* 0x0001e2000c101b04 */
[-C--:B------:R-:W-:Y:S02]  /*0790*/  DFMA R18, R14, R24.reuse, -R18 ;  /* 0x000000180e12722b */ /* 0x080fe40000000812 */
[-C--:B------:R-:W-:Y:S02]  /*07a0*/  DFMA R6, R8, R24.reuse, -R6 ;  /* 0x000000180806722b */ /* 0x080fe40000000806 */
[----:B------:R-:W-:Y:S01]  /*07b0*/  DFMA R24, R20, R24, -R16 ;  /* 0x000000181418722b */ /* 0x000fe20000000810 */
[----:B0-----:R-:W-:-:S04]  /*07c0*/  IMAD.WIDE R26, R34, 0x8, R10 ;  /* 0x00000008221a7825 */ /* 0x001fc800078e020a */
[C---:B------:R-:W-:Y:S01]  /*07d0*/  IMAD.WIDE R16, R34.reuse, 0x8, R26 ;  /* 0x0000000822107825 */ /* 0x040fe200078e021a */
[C---:B------:R-:W-:Y:S02]  /*07e0*/  DMUL R2, R12.reuse, R2 ;  /* 0x000000020c027228 */ /* 0x040fe40000000000 */
[C---:B------:R-:W-:Y:S02]  /*07f0*/  DMUL R18, R12.reuse, R18 ;  /* 0x000000120c127228 */ /* 0x040fe40000000000 */
[C---:B------:R-:W-:Y:S02]  /*0800*/  DMUL R6, R12.reuse, R6 ;  /* 0x000000060c067228 */ /* 0x040fe40000000000 */
[----:B------:R-:W-:Y:S01]  /*0810*/  DMUL R24, R12, R24 ;  /* 0x000000180c187228 */ /* 0x000fe20000000000 */
[----:B------:R-:W-:Y:S04]  /*0820*/  STG.E.64 desc[UR4][R10.64], R2 ;  /* 0x000000020a007986 */ /* 0x000fe8000c101b04 */
[----:B------:R-:W-:Y:S04]  /*0830*/  STG.E.64 desc[UR4][R26.64], R18 ;  /* 0x000000121a007986 */ /* 0x000fe8000c101b04 */
[----:B------:R-:W-:Y:S01]  /*0840*/  STG.E.64 desc[UR4][R16.64], R6 ;  /* 0x0000000610007986 */ /* 0x000fe2000c101b04 */
[-C--:B--2---:R-:W-:Y:S01]  /*0850*/  DFMA R4, R14, R22.reuse, -R4 ;  /* 0x000000160e04722b */ /* 0x084fe20000000804 */
[----:B------:R-:W-:Y:S01]  /*0860*/  IMAD.WIDE R14, R34, 0x8, R16 ;  /* 0x00000008220e7825 */ /* 0x000fe200078e0210 */
[----:B---3--:R-:W-:-:S03]  /*0870*/  DFMA R30, R8, R22, -R30 ;  /* 0x00000016081e722b */ /* 0x008fc6000000081e */
[C---:B------:R-:W-:Y:S01]  /*0880*/  IMAD.WIDE R8, R34.reuse, 0x8, R14 ;  /* 0x0000000822087825 */ /* 0x040fe200078e020e */
[----:B----4-:R-:W-:Y:S02]  /*0890*/  DFMA R32, R20, R22, -R32 ;  /* 0x000000161420722b */ /* 0x010fe40000000820 */
[C---:B------:R-:W-:Y:S01]  /*08a0*/  DMUL R4, R12.reuse, R4 ;  /* 0x000000040c047228 */ /* 0x040fe20000000000 */
[----:B------:R-:W-:Y:S01]  /*08b0*/  IMAD.WIDE R20, R34, 0x8, R8 ;  /* 0x0000000822147825 */ /* 0x000fe200078e0208 */
[----:B------:R-:W-:-:S04]  /*08c0*/  DMUL R30, R12, R30 ;  /* 0x0000001e0c1e7228 */ /* 0x000fc80000000000 */
[----:B------:R-:W-:Y:S01]  /*08d0*/  DMUL R32, R12, R32 ;  /* 0x000000200c207228 */ /* 0x000fe20000000000 */
[----:B------:R-:W-:Y:S01]  /*08e0*/  IMAD.WIDE R34, R34, 0x8, R20 ;  /* 0x0000000822227825 */ /* 0x000fe200078e0214 */
[----:B------:R-:W-:Y:S04]  /*08f0*/  STG.E.64 desc[UR4][R14.64], R24 ;  /* 0x000000180e007986 */ /* 0x000fe8000c101b04 */
[----:B------:R-:W-:Y:S04]  /*0900*/  STG.E.64 desc[UR4][R8.64], R4 ;  /* 0x0000000408007986 */ /* 0x000fe8000c101b04 */
[----:B------:R-:W-:Y:S04]  /*0910*/  STG.E.64 desc[UR4][R20.64], R30 ;  /* 0x0000001e14007986 */ /* 0x000fe8000c101b04 */
[----:B------:R-:W-:Y:S01]  /*0920*/  STG.E.64 desc[UR4][R34.64], R32 ;  /* 0x0000002022007986 */ /* 0x000fe2000c101b04 */
[----:B------:R-:W-:Y:S05]  /*0930*/  EXIT ;  /* 0x000000000000794d */ /* 0x000fea0003800000 */
        .weak           $__internal_0_$__cuda_sm20_dblrcp_rn_slowpath_v3
        .type           $__internal_0_$__cuda_sm20_dblrcp_rn_slowpath_v3,@function
        .size           $__internal_0_$__cuda_sm20_dblrcp_rn_slowpath_v3,(.L_x_129 - $__internal_0_$__cuda_sm20_dblrcp_rn_slowpath_v3)
$__internal_0_$__cuda_sm20_dblrcp_rn_slowpath_v3:
[----:B------:R-:W-:Y:S01]  /*0940*/  DSETP.GTU.AND P0, PT, |R10|, +INF , PT ;  /* 0x7ff000000a00742a */ /* 0x000fe20003f0c200 */
[----:B------:R-:W-:-:S13]  /*0950*/  BSSY.RECONVERGENT B1, `(.L_x_2) ;  /* 0x0000023000017945 */ /* 0x000fda0003800200 */
[----:B------:R-:W-:Y:S05]  /*0960*/  @P0 BRA `(.L_x_3) ;  /* 0x00000000007c0947 */ /* 0x000fea0003800000 */
[----:B------:R-:W-:-:S04]  /*0970*/  LOP3.LUT R6, R11, 0x7fffffff, RZ, 0xc0, !PT ;  /* 0x7fffffff0b067812 */ /* 0x000fc800078ec0ff */
[----:B------:R-:W-:-:S04]  /*0980*/  IADD3 R8, PT, PT, R6, -0x1, RZ ;  /* 0xffffffff06087810 */ /* 0x000fc80007ffe0ff */
[----:B------:R-:W-:-:S13]  /*0990*/  ISETP.GE.U32.AND P0, PT, R8, 0x7fefffff, PT ;  /* 0x7fefffff0800780c */ /* 0x000fda0003f06070 */
[----:B------:R-:W-:Y:S02]  /*09a0*/  @P0 LOP3.LUT R13, R11, 0x7ff00000, RZ, 0x3c, !PT ;  /* 0x7ff000000b0d0812 */ /* 0x000fe400078e3cff */
[----:B------:R-:W-:Y:S01]  /*09b0*/  @P0 MOV R12, RZ ;  /* 0x000000ff000c0202 */ /* 0x000fe20000000f00 */
[----:B------:R-:W-:Y:S06]  /*09c0*/  @P0 BRA `(.L_x_4) ;  /* 0x00000000006c0947 */ /* 0x000fec0003800000 */
[----:B------:R-:W-:-:S13]  /*09d0*/  ISETP.GE.U32.AND P0, PT, R6, 0x1000001, PT ;  /* 0x010000010600780c */ /* 0x000fda0003f06070 */
[----:B------:R-:W-:Y:S05]  /*09e0*/  @!P0 BRA `(.L_x_5) ;  /* 0x0000000000348947 */ /* 0x000fea0003800000 */
[----:B------:R-:W-:Y:S02]  /*09f0*/  IADD3 R13, PT, PT, R11, -0x3fe00000, RZ ;  /* 0xc02000000b0d7810 */ /* 0x000fe40007ffe0ff */
[----:B------:R-:W-:Y:S02]  /*0a00*/  MOV R12, R10 ;  /* 0x0000000a000c7202 */ /* 0x000fe40000000f00 */
[----:B------:R-:W0:Y:S04]  /*0a10*/  MUFU.RCP64H R15, R13 ;  /* 0x0000000d000f7308 */ /* 0x000e280000001800 */
[----:B0-----:R-:W-:-:S08]  /*0a20*/  DFMA R16, -R12, R14, 1 ;  /* 0x3ff000000c10742b */ /* 0x001fd0000000010e */
[----:B------:R-:W-:-:S08]  /*0a30*/  DFMA R16, R16, R16, R16 ;  /* 0x000000101010722b */ /* 0x000fd00000000010 */
[----:B------:R-:W-:-:S08]  /*0a40*/  DFMA R16, R14, R16, R14 ;  /* 0x000000100e10722b */ /* 0x000fd0000000000e */
[----:B------:R-:W-:-:S08]  /*0a50*/  DFMA R14, -R12, R16, 1 ;  /* 0x3ff000000c0e742b */ /* 0x000fd00000000110 */
[----:B------:R-:W-:-:S08]  /*0a60*/  DFMA R14, R16, R14, R16 ;  /* 0x0000000e100e722b */ /* 0x000fd00000000010 */
[----:B------:R-:W-:-:S08]  /*0a70*/  DMUL R14, R14, 2.2250738585072013831e-308 ;  /* 0x001000000e0e7828 */ /* 0x000fd00000000000 */
[----:B------:R-:W-:-:S08]  /*0a80*/  DFMA R10, -R10, R14, 1 ;  /* 0x3ff000000a0a742b */ /* 0x000fd0000000010e */
[----:B------:R-:W-:-:S08]  /*0a90*/  DFMA R10, R10, R10, R10 ;  /* 0x0000000a0a0a722b */ /* 0x000fd0000000000a */
[----:B------:R-:W-:Y:S01]  /*0aa0*/  DFMA R12, R14, R10, R14 ;  /* 0x0000000a0e0c722b */ /* 0x000fe2000000000e */
[----:B------:R-:W-:Y:S10]  /*0ab0*/  BRA `(.L_x_4) ;  /* 0x0000000000307947 */ /* 0x000ff40003800000 */
.L_x_5:
[----:B------:R-:W-:Y:S01]  /*0ac0*/  DMUL R10, R10, 8.11296384146066816958e+31 ;  /* 0x469000000a0a7828 */ /* 0x000fe20000000000 */
[----:B------:R-:W-:-:S05]  /*0ad0*/  MOV R12, R14 ;  /* 0x0000000e000c7202 */ /* 0x000fca0000000f00 */
[----:B------:R-:W0:Y:S02]  /*0ae0*/  MUFU.RCP64H R13, R11 ;  /* 0x0000000b000d7308 */ /* 0x000e240000001800 */
[----:B0-----:R-:W-:-:S08]  /*0af0*/  DFMA R14, -R10, R12, 1 ;  /* 0x3ff000000a0e742b */ /* 0x001fd0000000010c */
[----:B------:R-:W-:-:S08]  /*0b00*/  DFMA R14, R14, R14, R14 ;  /* 0x0000000e0e0e722b */ /* 0x000fd0000000000e */
[----:B------:R-:W-:-:S08]  /*0b10*/  DFMA R14, R12, R14, R12 ;  /* 0x0000000e0c0e722b */ /* 0x000fd0000000000c */
[----:B------:R-:W-:-:S08]  /*0b20*/  DFMA R12, -R10, R14, 1 ;  /* 0x3ff000000a0c742b */ /* 0x000fd0000000010e */
[----:B------:R-:W-:-:S08]  /*0b30*/  DFMA R12, R14, R12, R14 ;  /* 0x0000000c0e0c722b */ /* 0x000fd0000000000e */
[----:B------:R-:W-:Y:S01]  /*0b40*/  DMUL R12, R12, 8.11296384146066816958e+31 ;  /* 0x469000000c0c7828 */ /* 0x000fe20000000000 */
[----:B------:R-:W-:Y:S10]  /*0b50*/  BRA `(.L_x_4) ;  /* 0x0000000000087947 */ /* 0x000ff40003800000 */
.L_x_3:
[----:B------:R-:W-:Y:S02]  /*0b60*/  LOP3.LUT R13, R11, 0x80000, RZ, 0xfc, !PT ;  /* 0x000800000b0d7812 */ /* 0x000fe400078efcff */
[----:B------:R-:W-:-:S07]  /*0b70*/  MOV R12, R10 ;  /* 0x0000000a000c7202 */ /* 0x000fce0000000f00 */
.L_x_4:
[----:B------:R-:W-:Y:S05]  /*0b80*/  BSYNC.RECONVERGENT B1 ;  /* 0x0000000000017941 */ /* 0x000fea0003800200 */
.L_x_2:
[----:B------:R-:W-:Y:S01]  /*0b90*/  HFMA2 R11, -RZ, RZ, 0, 0 ;  /* 0x00000000ff0b7431 */ /* 0x000fe200000001ff */
[----:B------:R-:W-:Y:S02]  /*0ba0*/  MOV R10, R2 ;  /* 0x00000002000a7202 */ /* 0x000fe40000000f00 */
[----:B------:R-:W-:Y:S02]  /*0bb0*/  MOV R30, R12 ;  /* 0x0000000c001e7202 */ /* 0x000fe40000000f00 */
[----:B------:R-:W-:Y:S01]  /*0bc0*/  MOV R31, R13 ;  /* 0x0000000d001f7202 */ /* 0x000fe20000000f00 */
[----:B------:R-:W-:Y:S06]  /*0bd0*/  RET.REL.NODEC R10 `(_Z17_pcm_d2F_to_d2SiiPKdS0_S0_S0_Pdii) ;  /* 0xfffffff40a087950 */ /* 0x000fec0003c3ffff */
.L_x_6:
[----:B------:R-:W-:-:S00]  /*0be0*/  BRA `(.L_x_6) ;  /* 0xfffffffc00fc7947 */ /* 0x000fc0000383ffff */
[----:B------:R-:W-:-:S00]  /*0bf0*/  NOP ;  /* 0x0000000000007918 */ /* 0x000fc00000000000 */
        /* <DEDUP_REMOVED lines=8> */
.L_x_129:


//--------------------- .text._Z12_pcm_d2D_d2SPdS_PKdS1_S1_i --------------------------
	.section	.text._Z12_pcm_d2D_d2SPdS_PKdS1_S1_i,"ax",@progbits
	.align	128
.text._Z12_pcm_d2D_d2SPdS_PKdS1_S1_i:
        .type           _Z12_pcm_d2D_d2SPdS_PKdS1_S1_i,@function
        .size           _Z12_pcm_d2D_d2SPdS_PKdS1_S1_i,(.L_x_131 - _Z12_pcm_d2D_d2SPdS_PKdS1_S1_i)
        .other          _Z12_pcm_d2D_d2SPdS_PKdS1_S1_i,@"STO_CUDA_ENTRY STV_DEFAULT"
_Z12_pcm_d2D_d2SPdS_PKdS1_S1_i:
[----:B------:R-:W-:Y:S01]  /*0000*/  LDC R1, c[0x0][0x37c] ;  /* 0x0000df00ff017b82 */ /* 0x000fe20000000800 */
[----:B------:R-:W0:Y:S07]  /*0010*/  S2R R3, SR_TID.X ;  /* 0x0000000000037919 */ /* 0x000e2e0000002100 */
[----:B------:R-:W0:Y:S01]  /*0020*/  S2UR UR4, SR_CTAID.X ;  /* 0x00000000000479c3 */ /* 0x000e220000002500 */
[----:B------:R-:W1:Y:S01]  /*0030*/  LDCU UR6, c[0x0][0x3a8] ;  /* 0x00007500ff0677ac */ /* 0x000e620008000800 */
[----:B------:R-:W2:Y:S06]  /*0040*/  S2R R5, SR_TID.Y ;  /* 0x0000000000057919 */ /* 0x000eac0000002200 */
[----:B------:R-:W0:Y:S08]  /*0050*/  LDC R2, c[0x0][0x360] ;  /* 0x0000d800ff027b82 */ /* 0x000e300000000800 */
[----:B------:R-:W2:Y:S08]  /*0060*/  S2UR UR5, SR_CTAID.Y ;  /* 0x00000000000579c3 */ /* 0x000eb00000002600 */
[----:B------:R-:W2:Y:S01]  /*0070*/  LDC R0, c[0x0][0x364] ;  /* 0x0000d900ff007b82 */ /* 0x000ea20000000800 */
[----:B0-----:R-:W-:-:S02]  /*0080*/  IMAD R2, R2, UR4, R3 ;  /* 0x0000000402027c24 */ /* 0x001fc4000f8e0203 */
[----:B--2---:R-:W-:-:S05]  /*0090*/  IMAD R3, R0, UR5, R5 ;  /* 0x0000000500037c24 */ /* 0x004fca000f8e0205 */
[----:B------:R-:W-:-:S04]  /*00a0*/  VIMNMX R0, PT, PT, R2, R3, !PT ;  /* 0x0000000302007248 */ /* 0x000fc80007fe0100 */
[----:B-1----:R-:W-:-:S13]  /*00b0*/  ISETP.GE.AND P0, PT, R0, UR6, PT ;  /* 0x0000000600007c0c */ /* 0x002fda000bf06270 */
[----:B------:R-:W-:Y:S05]  /*00c0*/  @P0 EXIT ;  /* 0x000000000000094d */ /* 0x000fea0003800000 */
[----:B------:R-:W0:Y:S01]  /*00d0*/  LDC.64 R4, c[0x0][0x3a0] ;  /* 0x0000e800ff047b82 */ /* 0x000e220000000a00 */
[----:B------:R-:W1:Y:S01]  /*00e0*/  LDCU.64 UR8, c[0x0][0x358] ;  /* 0x00006b00ff0877ac */ /* 0x000e620008000a00 */
[----:B0-----:R-:W-:-:S04]  /*00f0*/  IMAD.WIDE.U32 R6, R3, 0x8, R4 ;  /* 0x0000000803067825 */ /* 0x001fc800078e0004 */
[----:B------:R-:W-:Y:S02]  /*0100*/  IMAD.WIDE R4, R2, 0x8, R4 ;  /* 0x0000000802047825 */ /* 0x000fe400078e0204 */
[----:B-1----:R-:W2:Y:S04]  /*0110*/  LDG.E.64 R6, desc[UR8][R6.64] ;  /* 0x0000000806067981 */ /* 0x002ea8000c1e1b00 */
[----:B------:R-:W3:Y:S01]  /*0120*/  LDG.E.64 R4, desc[UR8][R4.64] ;  /* 0x0000000804047981 */ /* 0x000ee2000c1e1b00 */
[----:B------:R-:W-:Y:S01]  /*0130*/  IMAD.MOV.U32 R14, RZ, RZ, 0x0 ;  /* 0x00000000ff0e7424 */ /* 0x000fe200078e00ff */
[----:B------:R-:W-:Y:S01]  /*0140*/  BSSY.RECONVERGENT B0, `(.L_x_7) ;  /* 0x0000017000007945 */ /* 0x000fe20003800200 */
[----:B------:R-:W-:Y:S01]  /*0150*/  IMAD.MOV.U32 R15, RZ, RZ, 0x3fd80000 ;  /* 0x3fd80000ff0f7424 */ /* 0x000fe200078e00ff */
[----:B--2---:R-:W-:-:S08]  /*0160*/  DMUL R8, R6, R6 ;  /* 0x0000000606087228 */ /* 0x004fd00000000000 */
[C---:B---3--:R-:W-:Y:S02]  /*0170*/  DFMA R8, R4.reuse, R4, R8 ;  /* 0x000000040408722b */ /* 0x048fe40000000008 */
[----:B------:R-:W-:-:S04]  /*0180*/  DMUL R4, R4, R6 ;  /* 0x0000000604047228 */ /* 0x000fc80000000000 */
[----:B------:R-:W0:Y:S04]  /*0190*/  MUFU.RSQ64H R11, R9 ;  /* 0x00000009000b7308 */ /* 0x000e280000001c00 */
[----:B------:R-:W-:-:S05]  /*01a0*/  VIADD R10, R9, 0xfcb00000 ;  /* 0xfcb00000090a7836 */ /* 0x000fca0000000000 */
[----:B------:R-:W-:Y:S01]  /*01b0*/  ISETP.GE.U32.AND P0, PT, R10, 0x7ca00000, PT ;  /* 0x7ca000000a00780c */ /* 0x000fe20003f06070 */
[----:B0-----:R-:W-:-:S08]  /*01c0*/  DMUL R12, R10, R10 ;  /* 0x0000000a0a0c7228 */ /* 0x001fd00000000000 */
[----:B------:R-:W-:-:S08]  /*01d0*/  DFMA R12, R8, -R12, 1 ;  /* 0x3ff00000080c742b */ /* 0x000fd0000000080c */
[----:B------:R-:W-:Y:S02]  /*01e0*/  DFMA R14, R12, R14, 0.5 ;  /* 0x3fe000000c0e742b */ /* 0x000fe4000000000e */
[----:B------:R-:W-:-:S08]  /*01f0*/  DMUL R12, R10, R12 ;  /* 0x0000000c0a0c7228 */ /* 0x000fd00000000000 */
[----:B------:R-:W-:-:S08]  /*0200*/  DFMA R12, R14, R12, R10 ;  /* 0x0000000c0e0c722b */ /* 0x000fd0000000000a */
[----:B------:R-:W-:Y:S02]  /*0210*/  DMUL R14, R8, R12 ;  /* 0x0000000c080e7228 */ /* 0x000fe40000000000 */
[----:B------:R-:W-:Y:S02]  /*0220*/  VIADD R19, R13, 0xfff00000 ;  /* 0xfff000000d137836 */ /* 0x000fe40000000000 */
[----:B------:R-:W-:-:S04]  /*0230*/  IMAD.MOV.U32 R18, RZ, RZ, R12 ;  /* 0x000000ffff127224 */ /* 0x000fc800078e000c */
[----:B------:R-:W-:-:S08]  /*0240*/  DFMA R16, R14, -R14, R8 ;  /* 0x8000000e0e10722b */ /* 0x000fd00000000008 */
[----:B------:R-:W-:Y:S01]  /*0250*/  DFMA R6, R16, R18, R14 ;  /* 0x000000121006722b */ /* 0x000fe2000000000e */
[----:B------:R-:W-:Y:S10]  /*0260*/  @!P0 BRA `(.L_x_8) ;  /* 0x0000000000108947 */ /* 0x000ff40003800000 */
[----:B------:R-:W-:-:S07]  /*0270*/  MOV R0, 0x290 ;  /* 0x0000029000007802 */ /* 0x000fce0000000f00 */
[----:B------:R-:W-:Y:S05]  /*0280*/  CALL.REL.NOINC `($__internal_3_$__cuda_sm20_dsqrt_rn_f64_mediumpath_v1) ;  /* 0x00000024005c7944 */ /* 0x000fea0003c00000 */
[----:B------:R-:W-:Y:S01]  /*0290*/  MOV R6, R8 ;  /* 0x0000000800067202 */ /* 0x000fe20000000f00 */
[----:B------:R-:W-:-:S07]  /*02a0*/  IMAD.MOV.U32 R7, RZ, RZ, R9 ;  /* 0x000000ffff077224 */ /* 0x000fce00078e0009 */
.L_x_8:
[----:B------:R-:W-:Y:S05]  /*02b0*/  BSYNC.RECONVERGENT B0 ;  /* 0x0000000000007941 */ /* 0x000fea0003800200 */
.L_x_7:
[----:B------:R-:W0:Y:S01]  /*02c0*/  MUFU.RCP64H R9, R7 ;  /* 0x0000000700097308 */ /* 0x000e220000001800 */
[----:B------:R-:W-:Y:S01]  /*02d0*/  IMAD.MOV.U32 R8, RZ, RZ, 0x1 ;  /* 0x00000001ff087424 */ /* 0x000fe200078e00ff */
[----:B------:R-:W-:Y:S01]  /*02e0*/  FSETP.GEU.AND P1, PT, |R5|, 6.5827683646048100446e-37, PT ;  /* 0x036000000500780b */ /* 0x000fe20003f2e200 */
[----:B------:R-:W-:Y:S04]  /*02f0*/  BSSY.RECONVERGENT B0, `(.L_x_9) ;  /* 0x0000014000007945 */ /* 0x000fe80003800200 */
[----:B0-----:R-:W-:-:S08]  /*0300*/  DFMA R10, R8, -R6, 1 ;  /* 0x3ff00000080a742b */ /* 0x001fd00000000806 */
[----:B------:R-:W-:-:S08]  /*0310*/  DFMA R10, R10, R10, R10 ;  /* 0x0000000a0a0a722b */ /* 0x000fd0000000000a */
[----:B------:R-:W-:-:S08]  /*0320*/  DFMA R10, R8, R10, R8 ;  /* 0x0000000a080a722b */ /* 0x000fd00000000008 */
[----:B------:R-:W-:-:S08]  /*0330*/  DFMA R8, R10, -R6, 1 ;  /* 0x3ff000000a08742b */ /* 0x000fd00000000806 */
[----:B------:R-:W-:-:S08]  /*0340*/  DFMA R8, R10, R8, R10 ;  /* 0x000000080a08722b */ /* 0x000fd0000000000a */
[----:B------:R-:W-:-:S08]  /*0350*/  DMUL R12, R4, R8 ;  /* 0x00000008040c7228 */ /* 0x000fd00000000000 */
[----:B------:R-:W-:-:S08]  /*0360*/  DFMA R10, R12, -R6, R4 ;  /* 0x800000060c0a722b */ /* 0x000fd00000000004 */
[----:B------:R-:W-:-:S10]  /*0370*/  DFMA R12, R8, R10, R12 ;  /* 0x0000000a080c722b */ /* 0x000fd4000000000c */
[----:B------:R-:W-:-:S05]  /*0380*/  FFMA R0, RZ, R7, R13 ;  /* 0x00000007ff007223 */ /* 0x000fca000000000d */
[----:B------:R-:W-:-:S13]  /*0390*/  FSETP.GT.AND P0, PT, |R0|, 1.469367938527859385e-39, PT ;  /* 0x001000000000780b */ /* 0x000fda0003f04200 */
[----:B------:R-:W-:Y:S05]  /*03a0*/  @P0 BRA P1, `(.L_x_10) ;  /* 0x0000000000200947 */ /* 0x000fea0000800000 */
[----:B------:R-:W-:Y:S01]  /*03b0*/  IMAD.MOV.U32 R20, RZ, RZ, R4 ;  /* 0x000000ffff147224 */ /* 0x000fe200078e0004 */
[----:B------:R-:W-:Y:S01]  /*03c0*/  MOV R24, R6 ;  /* 0x0000000600187202 */ /* 0x000fe20000000f00 */
[----:B------:R-:W-:Y:S01]  /*03d0*/  IMAD.MOV.U32 R21, RZ, RZ, R5 ;  /* 0x000000ffff157224 */ /* 0x000fe200078e0005 */
[----:B------:R-:W-:Y:S01]  /*03e0*/  MOV R0, 0x410 ;  /* 0x0000041000007802 */ /* 0x000fe20000000f00 */
[----:B------:R-:W-:-:S07]  /*03f0*/  IMAD.MOV.U32 R25, RZ, RZ, R7 ;  /* 0x000000ffff197224 */ /* 0x000fce00078e0007 */
[----:B------:R-:W-:Y:S05]  /*0400*/  CALL.REL.NOINC `($__internal_2_$__cuda_sm20_div_rn_f64_full) ;  /* 0x0000001c00907944 */ /* 0x000fea0003c00000 */
[----:B------:R-:W-:Y:S02]  /*0410*/  IMAD.MOV.U32 R12, RZ, RZ, R28 ;  /* 0x000000ffff0c7224 */ /* 0x000fe400078e001c */
[----:B------:R-:W-:-:S07]  /*0420*/  IMAD.MOV.U32 R13, RZ, RZ, R29 ;  /* 0x000000ffff0d7224 */ /* 0x000fce00078e001d */
.L_x_10:
[----:B------:R-:W-:Y:S05]  /*0430*/  BSYNC.RECONVERGENT B0 ;  /* 0x0000000000007941 */ /* 0x000fea0003800200 */
.L_x_9:
[----:B------:R-:W0:Y:S01]  /*0440*/  LDC.64 R14, c[0x0][0x390] ;  /* 0x0000e400ff0e7b82 */ /* 0x000e220000000a00 */
[----:B------:R-:W-:Y:S02]  /*0450*/  IMAD R11, R2, 0x3, RZ ;  /* 0x00000003020b7824 */ /* 0x000fe400078e02ff */
[----:B------:R-:W-:Y:S02]  /*0460*/  IMAD R34, R3, 0x3, RZ ;  /* 0x0000000303227824 */ /* 0x000fe400078e02ff */
[----:B0-----:R-:W-:-:S04]  /*0470*/  IMAD.WIDE R10, R11, 0x8, R14 ;  /* 0x000000080b0a7825 */ /* 0x001fc800078e020e */
[----:B------:R-:W-:Y:S01]  /*0480*/  IMAD.WIDE.U32 R14, R34, 0x8, R14 ;  /* 0x00000008220e7825 */ /* 0x000fe200078e000e */
[----:B------:R-:W2:Y:S04]  /*0490*/  LDG.E.64 R4, desc[UR8][R10.64] ;  /* 0x000000080a047981 */ /* 0x000ea8000c1e1b00 */
[----:B------:R-:W2:Y:S04]  /*04a0*/  LDG.E.64 R6, desc[UR8][R14.64] ;  /* 0x000000080e067981 */ /* 0x000ea8000c1e1b00 */
[----:B------:R-:W3:Y:S04]  /*04b0*/  LDG.E.64 R8, desc[UR8][R10.64+0x8] ;  /* 0x000008080a087981 */ /* 0x000ee8000c1e1b00 */
[----:B------:R-:W3:Y:S04]  /*04c0*/  LDG.E.64 R16, desc[UR8][R14.64+0x8] ;  /* 0x000008080e107981 */ /* 0x000ee8000c1e1b00 */
[----:B------:R-:W4:Y:S04]  /*04d0*/  LDG.E.64 R18, desc[UR8][R10.64+0x10] ;  /* 0x000010080a127981 */ /* 0x000f28000c1e1b00 */
[----:B------:R-:W4:Y:S01]  /*04e0*/  LDG.E.64 R20, desc[UR8][R14.64+0x10] ;  /* 0x000010080e147981 */ /* 0x000f22000c1e1b00 */
[----:B------:R-:W-:Y:S01]  /*04f0*/  UMOV UR4, 0xffffffff ;  /* 0xffffffff00047882 */ /* 0x000fe20000000000 */
[----:B------:R-:W-:Y:S01]  /*0500*/  UMOV UR5, 0x7fefffff ;  /* 0x7fefffff00057882 */ /* 0x000fe20000000000 */
[----:B------:R-:W-:Y:S01]  /*0510*/  MOV R22, 0x0 ;  /* 0x0000000000167802 */ /* 0x000fe20000000f00 */
[----:B------:R-:W-:Y:S01]  /*0520*/  UMOV UR6, UR5 ;  /* 0x0000000500067c82 */ /* 0x000fe20008000000 */
[----:B------:R-:W-:Y:S01]  /*0530*/  IMAD.MOV.U32 R23, RZ, RZ, 0x3fd80000 ;  /* 0x3fd80000ff177424 */ /* 0x000fe200078e00ff */
[----:B------:R-:W-:Y:S01]  /*0540*/  BSSY.RECONVERGENT B0, `(.L_x_11) ;  /* 0x0000055000007945 */ /* 0x000fe20003800200 */
[----:B--2---:R-:W-:-:S02]  /*0550*/  DADD R4, R4, -R6 ;  /* 0x0000000004047229 */ /* 0x004fc40000000806 */
[----:B---3--:R-:W-:-:S08]  /*0560*/  DADD R6, R8, -R16 ;  /* 0x0000000008067229 */ /* 0x008fd00000000810 */
[----:B------:R-:W-:Y:S01]  /*0570*/  IMAD.MOV.U32 R0, RZ, RZ, R5 ;  /* 0x000000ffff007224 */ /* 0x000fe200078e0005 */
[----:B------:R-:W-:Y:S02]  /*0580*/  DSETP.MAX.AND P0, P1, |R4|, |R6|, PT ;  /* 0x400000060400722a */ /* 0x000fe4000390f200 */
[----:B----4-:R-:W-:Y:S01]  /*0590*/  DADD R8, R18, -R20 ;  /* 0x0000000012087229 */ /* 0x010fe20000000814 */
[--C-:B------:R-:W-:Y:S01]  /*05a0*/  IMAD.MOV.U32 R17, RZ, RZ, R6.reuse ;  /* 0x000000ffff117224 */ /* 0x100fe200078e0006 */
[----:B------:R-:W-:Y:S01]  /*05b0*/  MOV R19, R7 ;  /* 0x0000000700137202 */ /* 0x000fe20000000f00 */
[----:B------:R-:W-:Y:S02]  /*05c0*/  IMAD.MOV.U32 R11, RZ, RZ, R6 ;  /* 0x000000ffff0b7224 */ /* 0x000fe400078e0006 */
[----:B------:R-:W-:Y:S01]  /*05d0*/  IMAD.MOV.U32 R20, RZ, RZ, R7 ;  /* 0x000000ffff147224 */ /* 0x000fe200078e0007 */
[----:B------:R-:W-:Y:S01]  /*05e0*/  FSEL R21, |R0|, |R19|, P0 ;  /* 0x4000001300157208 */ /* 0x000fe20000000200 */
[----:B------:R-:W-:-:S03]  /*05f0*/  IMAD.MOV.U32 R0, RZ, RZ, R4 ;  /* 0x000000ffff007224 */ /* 0x000fc600078e0004 */
[----:B------:R-:W-:Y:S02]  /*0600*/  MOV R10, R9 ;  /* 0x00000009000a7202 */ /* 0x000fe40000000f00 */
[----:B------:R-:W-:Y:S02]  /*0610*/  @P1 LOP3.LUT R21, R19, 0x80000, RZ, 0xfc, !PT ;  /* 0x0008000013151812 */ /* 0x000fe400078efcff */
[C---:B------:R-:W-:Y:S01]  /*0620*/  SEL R16, R0.reuse, R17, P0 ;  /* 0x0000001100107207 */ /* 0x040fe20000000000 */
[----:B------:R-:W-:Y:S02]  /*0630*/  DSETP.MIN.AND P0, P1, |R4|, |R6|, PT ;  /* 0x400000060400722a */ /* 0x000fe40003900200 */
[----:B------:R-:W-:Y:S02]  /*0640*/  IMAD.MOV.U32 R17, RZ, RZ, R21 ;  /* 0x000000ffff117224 */ /* 0x000fe400078e0015 */
[----:B------:R-:W-:Y:S02]  /*0650*/  IMAD.MOV.U32 R18, RZ, RZ, R16 ;  /* 0x000000ffff127224 */ /* 0x000fe400078e0010 */
[----:B------:R-:W-:Y:S01]  /*0660*/  IMAD.MOV.U32 R15, RZ, RZ, R17 ;  /* 0x000000ffff0f7224 */ /* 0x000fe200078e0011 */
[----:B------:R-:W-:Y:S01]  /*0670*/  SEL R14, R0, R11, P0 ;  /* 0x0000000b000e7207 */ /* 0x000fe20000000000 */
[C-C-:B------:R-:W-:Y:S01]  /*0680*/  DSETP.MAX.AND P4, P5, |R8|.reuse, R16.reuse, PT ;  /* 0x000000100800722a */ /* 0x140fe20003d8f200 */
[----:B------:R-:W-:Y:S01]  /*0690*/  IMAD.MOV.U32 R0, RZ, RZ, R8 ;  /* 0x000000ffff007224 */ /* 0x000fe200078e0008 */
[----:B------:R-:W-:Y:S01]  /*06a0*/  DSETP.MIN.AND P2, P3, |R8|, R16, PT ;  /* 0x000000100800722a */ /* 0x000fe20003b40200 */
[----:B------:R-:W-:-:S02]  /*06b0*/  IMAD.MOV.U32 R11, RZ, RZ, R16 ;  /* 0x000000ffff0b7224 */ /* 0x000fc400078e0010 */
[----:B------:R-:W-:Y:S01]  /*06c0*/  HFMA2 R16, -RZ, RZ, 0, 0 ;  /* 0x00000000ff107431 */ /* 0x000fe200000001ff */
[----:B------:R-:W-:Y:S02]  /*06d0*/  FSEL R21, |R10|, R15, P4 ;  /* 0x0000000f0a157208 */ /* 0x000fe40002000200 */
[----:B------:R-:W-:Y:S02]  /*06e0*/  SEL R10, R0, R11, P4 ;  /* 0x0000000b000a7207 */ /* 0x000fe40002000000 */
[----:B------:R-:W-:-:S04]  /*06f0*/  MOV R0, R9 ;  /* 0x0000000900007202 */ /* 0x000fc80000000f00 */
[----:B------:R-:W-:Y:S01]  /*0700*/  @P5 LOP3.LUT R21, R15, 0x80000, RZ, 0xfc, !PT ;  /* 0x000800000f155812 */ /* 0x000fe200078efcff */
[----:B------:R-:W-:Y:S01]  /*0710*/  IMAD.MOV.U32 R15, RZ, RZ, R8 ;  /* 0x000000ffff0f7224 */ /* 0x000fe200078e0008 */
[----:B------:R-:W-:Y:S02]  /*0720*/  FSEL R19, |R0|, R17, P2 ;  /* 0x0000001100137208 */ /* 0x000fe40001000200 */
[----:B------:R-:W-:Y:S01]  /*0730*/  @P3 LOP3.LUT R19, R17, 0x80000, RZ, 0xfc, !PT ;  /* 0x0008000011133812 */ /* 0x000fe200078efcff */
[----:B------:R-:W-:Y:S01]  /*0740*/  IMAD.MOV.U32 R11, RZ, RZ, R21 ;  /* 0x000000ffff0b7224 */ /* 0x000fe200078e0015 */
[----:B------:R-:W-:Y:S01]  /*0750*/  SEL R18, R15, R18, P2 ;  /* 0x000000120f127207 */ /* 0x000fe20001000000 */
[----:B------:R-:W-:-:S03]  /*0760*/  IMAD.MOV.U32 R15, RZ, RZ, R5 ;  /* 0x000000ffff0f7224 */ /* 0x000fc600078e0005 */
[----:B------:R-:W-:Y:S02]  /*0770*/  LOP3.LUT R0, R11, 0xffc00000, RZ, 0xc0, !PT ;  /* 0xffc000000b007812 */ /* 0x000fe400078ec0ff */
[----:B------:R-:W-:Y:S02]  /*0780*/  FSEL R15, |R15|, |R20|, P0 ;  /* 0x400000140f0f7208 */ /* 0x000fe40000000200 */
[----:B------:R-:W-:Y:S02]  /*0790*/  LOP3.LUT R17, R0, 0x7fd00000, RZ, 0x3c, !PT ;  /* 0x7fd0000000117812 */ /* 0x000fe400078e3cff */
[----:B------:R-:W-:-:S04]  /*07a0*/  @P1 LOP3.LUT R15, R20, 0x80000, RZ, 0xfc, !PT ;  /* 0x00080000140f1812 */ /* 0x000fc800078efcff */
[-C--:B------:R-:W-:Y:S02]  /*07b0*/  DMUL R18, R18, R16.reuse ;  /* 0x0000001012127228 */ /* 0x080fe40000000000 */
[-C--:B------:R-:W-:Y:S02]  /*07c0*/  DMUL R14, R14, R16.reuse ;  /* 0x000000100e0e7228 */ /* 0x080fe40000000000 */
[----:B------:R-:W-:-:S04]  /*07d0*/  DMUL R16, R10, R16 ;  /* 0x000000100a107228 */ /* 0x000fc80000000000 */
[----:B------:R-:W-:-:S08]  /*07e0*/  DMUL R18, R18, R18 ;  /* 0x0000001212127228 */ /* 0x000fd00000000000 */
[----:B------:R-:W-:-:S08]  /*07f0*/  DFMA R14, R14, R14, R18 ;  /* 0x0000000e0e0e722b */ /* 0x000fd00000000012 */
[----:B------:R-:W-:Y:S01]  /*0800*/  DFMA R14, R16, R16, R14 ;  /* 0x00000010100e722b */ /* 0x000fe2000000000e */
[----:B------:R-:W-:-:S07]  /*0810*/  IMAD.U32 R17, RZ, RZ, UR6 ;  /* 0x00000006ff117e24 */ /* 0x000fce000f8e00ff */
[----:B------:R-:W-:Y:S02]  /*0820*/  DSETP.MIN.AND P0, P1, R14, UR4, PT ;  /* 0x000000040e007e2a */ /* 0x000fe4000b900000 */
[----:B------:R-:W-:-:S05]  /*0830*/  IMAD.MOV.U32 R16, RZ, RZ, R15 ;  /* 0x000000ffff107224 */ /* 0x000fca00078e000f */
[----:B------:R-:W-:Y:S01]  /*0840*/  FSEL R19, R16, UR6, P0 ;  /* 0x0000000610137c08 */ /* 0x000fe20008000000 */
[----:B------:R-:W-:-:S05]  /*0850*/  IMAD.MOV.U32 R16, RZ, RZ, R14 ;  /* 0x000000ffff107224 */ /* 0x000fca00078e000e */
[----:B------:R-:W-:Y:S01]  /*0860*/  SEL R18, R16, UR4, P0 ;  /* 0x0000000410127c07 */ /* 0x000fe20008000000 */
[----:B------:R-:W-:Y:S01]  /*0870*/  IMAD.MOV.U32 R16, RZ, RZ, RZ ;  /* 0x000000ffff107224 */ /* 0x000fe200078e00ff */
[----:B------:R-:W-:Y:S02]  /*0880*/  @P1 LOP3.LUT R19, R17, 0x80000, RZ, 0xfc, !PT ;  /* 0x0008000011131812 */ /* 0x000fe400078efcff */
[----:B------:R-:W-:Y:S02]  /*0890*/  ISETP.GE.U32.AND P1, PT, R11, 0x7ff00000, PT ;  /* 0x7ff000000b00780c */ /* 0x000fe40003f26070 */
[----:B------:R-:W0:Y:S02]  /*08a0*/  MUFU.RSQ64H R17, R19 ;  /* 0x0000001300117308 */ /* 0x000e240000001c00 */
[----:B0-----:R-:W-:-:S08]  /*08b0*/  DMUL R20, R16, R16 ;  /* 0x0000001010147228 */ /* 0x001fd00000000000 */
[----:B------:R-:W-:-:S08]  /*08c0*/  DFMA R20, R18, -R20, 1 ;  /* 0x3ff000001214742b */ /* 0x000fd00000000814 */
[----:B------:R-:W-:Y:S02]  /*08d0*/  DFMA R22, R20, R22, 0.5 ;  /* 0x3fe000001416742b */ /* 0x000fe40000000016 */
[----:B------:R-:W-:-:S08]  /*08e0*/  DMUL R20, R16, R20 ;  /* 0x0000001410147228 */ /* 0x000fd00000000000 */
[----:B------:R-:W-:Y:S02]  /*08f0*/  DFMA R20, R22, R20, R16 ;  /* 0x000000141614722b */ /* 0x000fe40000000010 */
[----:B------:R-:W-:-:S06]  /*0900*/  DADD R16, |R4|, |R6| ;  /* 0x0000000004107229 */ /* 0x000fcc0000000606 */
[----:B------:R-:W-:Y:S01]  /*0910*/  DMUL R20, R14, R20 ;  /* 0x000000140e147228 */ /* 0x000fe20000000000 */
[----:B------:R-:W-:Y:S01]  /*0920*/  LOP3.LUT R15, R0, 0x100000, RZ, 0xfc, !PT ;  /* 0x00100000000f7812 */ /* 0x000fe200078efcff */
[----:B------:R-:W-:Y:S01]  /*0930*/  IMAD.MOV.U32 R14, RZ, RZ, RZ ;  /* 0x000000ffff0e7224 */ /* 0x000fe200078e00ff */
[----:B------:R-:W-:-:S05]  /*0940*/  DADD R16, |R8|, R16 ;  /* 0x0000000008107229 */ /* 0x000fca0000000210 */
[----:B------:R-:W-:-:S03]  /*0950*/  DMUL R20, R20, R14 ;  /* 0x0000000e14147228 */ /* 0x000fc60000000000 */
[----:B------:R-:W-:-:S07]  /*0960*/  DSETP.GT.AND P0, PT, R16, R10, PT ;  /* 0x0000000a1000722a */ /* 0x000fce0003f04000 */
[----:B------:R-:W-:Y:S02]  /*0970*/  FSEL R19, R21, R17, P0 ;  /* 0x0000001115137208 */ /* 0x000fe40000000000 */
[----:B------:R-:W-:Y:S02]  /*0980*/  FSEL R17, R20, R16, P0 ;  /* 0x0000001014117208 */ /* 0x000fe40000000000 */
[----:B------:R-:W-:Y:S02]  /*0990*/  FSEL R19, R19, R11, !P1 ;  /* 0x0000000b13137208 */ /* 0x000fe40004800000 */
[----:B------:R-:W-:Y:S02]  /*09a0*/  FSEL R18, R17, R10, !P1 ;  /* 0x0000000a11127208 */ /* 0x000fe40004800000 */
[----:B------:R-:W0:Y:S01]  /*09b0*/  MUFU.RCP64H R11, R19 ;  /* 0x00000013000b7308 */ /* 0x000e220000001800 */
[----:B------:R-:W-:Y:S01]  /*09c0*/  VIADD R10, R19, 0x300402 ;  /* 0x00300402130a7836 */ /* 0x000fe20000000000 */
[----:B------:R-:W-:-:S04]  /*09d0*/  ISETP.NE.AND P0, PT, R2, R3, PT ;  /* 0x000000030200720c */ /* 0x000fc80003f05270 */
[----:B------:R-:W-:Y:S01]  /*09e0*/  FSETP.GEU.AND P1, PT, |R10|, 5.8789094863358348022e-39, PT ;  /* 0x004004020a00780b */ /* 0x000fe20003f2e200 */
[----:B0-----:R-:W-:-:S08]  /*09f0*/  DFMA R14, -R18, R10, 1 ;  /* 0x3ff00000120e742b */ /* 0x001fd0000000010a */
[----:B------:R-:W-:-:S08]  /*0a00*/  DFMA R14, R14, R14, R14 ;  /* 0x0000000e0e0e722b */ /* 0x000fd0000000000e */
[----:B------:R-:W-:-:S08]  /*0a10*/  DFMA R14, R10, R14, R10 ;  /* 0x0000000e0a0e722b */ /* 0x000fd0000000000a */
[----:B------:R-:W-:-:S08]  /*0a20*/  DFMA R16, -R18, R14, 1 ;  /* 0x3ff000001210742b */ /* 0x000fd0000000010e */
[----:B------:R-:W-:Y:S01]  /*0a30*/  DFMA R14, R14, R16, R14 ;  /* 0x000000100e0e722b */ /* 0x000fe2000000000e */
[----:B------:R-:W-:Y:S10]  /*0a40*/  @P1 BRA `(.L_x_12) ;  /* 0x0000000000101947 */ /* 0x000ff40003800000 */
[----:B------:R-:W-:-:S05]  /*0a50*/  LOP3.LUT R0, R19, 0x7fffffff, RZ, 0xc0, !PT ;  /* 0x7fffffff13007812 */ /* 0x000fca00078ec0ff */
[----:B------:R-:W-:Y:S01]  /*0a60*/  VIADD R16, R0, 0xfff00000 ;  /* 0xfff0000000107836 */ /* 0x000fe20000000000 */
[----:B------:R-:W-:-:S07]  /*0a70*/  MOV R0, 0xa90 ;  /* 0x00000a9000007802 */ /* 0x000fce0000000f00 */
[----:B------:R-:W-:Y:S05]  /*0a80*/  CALL.REL.NOINC `($__internal_1_$__cuda_sm20_dblrcp_rn_slowpath_v3) ;  /* 0x0000001400487944 */ /* 0x000fea0003c00000 */
.L_x_12:
[----:B------:R-:W-:Y:S05]  /*0a90*/  BSYNC.RECONVERGENT B0 ;  /* 0x0000000000007941 */ /* 0x000fea0003800200 */
.L_x_11:
[----:B------:R-:W-:Y:S01]  /*0aa0*/  DMUL R18, R18, R12 ;  /* 0x0000000c12127228 */ /* 0x000fe20000000000 */
[----:B------:R-:W-:Y:S01]  /*0ab0*/  MOV R10, 0xdb46fa5f ;  /* 0xdb46fa5f000a7802 */ /* 0x000fe20000000f00 */
[----:B------:R-:W-:Y:S01]  /*0ac0*/  IMAD.MOV.U32 R11, RZ, RZ, 0x3d47088f ;  /* 0x3d47088fff0b7424 */ /* 0x000fe200078e00ff */
[----:B------:R-:W-:Y:S01]  /*0ad0*/  UMOV UR4, 0xfba6f279 ;  /* 0xfba6f27900047882 */ /* 0x000fe20000000000 */
[----:B------:R-:W-:Y:S01]  /*0ae0*/  UMOV UR5, 0x3cf0679a ;  /* 0x3cf0679a00057882 */ /* 0x000fe20000000000 */
[----:B------:R-:W0:Y:S01]  /*0af0*/  MUFU.RCP64H R21, 1.77245330810546875 ;  /* 0x3ffc5bf800157908 */ /* 0x000e220000001800 */
[----:B------:R-:W-:Y:S01]  /*0b00*/  IMAD.MOV.U32 R20, RZ, RZ, 0x1 ;  /* 0x00000001ff147424 */ /* 0x000fe200078e00ff */
[----:B------:R-:W-:Y:S01]  /*0b10*/  UMOV UR6, 0xa4741b81 ;  /* 0xa4741b8100067882 */ /* 0x000fe20000000000 */
[C---:B------:R-:W-:Y:S01]  /*0b20*/  DFMA R10, |R18|.reuse, -UR4, R10 ;  /* 0x80000004120a7c2b */ /* 0x040fe2000800020a */
[----:B------:R-:W-:Y:S01]  /*0b30*/  UMOV UR4, 0xb976a9b2 ;  /* 0xb976a9b200047882 */ /* 0x000fe20000000000 */
[----:B------:R-:W-:Y:S01]  /*0b40*/  UMOV UR5, 0x3d8df9f9 ;  /* 0x3d8df9f900057882 */ /* 0x000fe20000000000 */
[----:B------:R-:W-:Y:S01]  /*0b50*/  IMAD.MOV.U32 R26, RZ, RZ, 0x652b82fe ;  /* 0x652b82feff1a7424 */ /* 0x000fe200078e00ff */
[----:B------:R-:W-:Y:S01]  /*0b60*/  UMOV UR7, 0x3e5ae904 ;  /* 0x3e5ae90400077882 */ /* 0x000fe20000000000 */
[----:B------:R-:W-:Y:S01]  /*0b70*/  IMAD.MOV.U32 R27, RZ, RZ, 0x3ff71547 ;  /* 0x3ff71547ff1b7424 */ /* 0x000fe200078e00ff */
[----:B------:R-:W-:Y:S01]  /*0b80*/  FSEL R14, R14, RZ, P0 ;  /* 0x000000ff0e0e7208 */ /* 0x000fe20000000000 */
[----:B------:R-:W-:Y:S01]  /*0b90*/  BSSY.RECONVERGENT B0, `(.L_x_13) ;  /* 0x00000bb000007945 */ /* 0x000fe20003800200 */
[----:B------:R-:W-:Y:S01]  /*0ba0*/  DFMA R10, |R18|, R10, -UR4 ;  /* 0x80000004120a7e2b */ /* 0x000fe2000800020a */
[----:B------:R-:W-:Y:S01]  /*0bb0*/  UMOV UR4, 0x590cc332 ;  /* 0x590cc33200047882 */ /* 0x000fe20000000000 */
[----:B------:R-:W-:Y:S01]  /*0bc0*/  UMOV UR5, 0x3dc7f1f5 ;  /* 0x3dc7f1f500057882 */ /* 0x000fe20000000000 */
[----:B------:R-:W-:-:S05]  /*0bd0*/  FSEL R15, R15, RZ, P0 ;  /* 0x000000ff0f0f7208 */ /* 0x000fca0000000000 */
[----:B------:R-:W-:Y:S01]  /*0be0*/  DFMA R10, |R18|, R10, UR4 ;  /* 0x00000004120a7e2b */ /* 0x000fe2000800020a */
[----:B------:R-:W-:Y:S01]  /*0bf0*/  UMOV UR4, 0xcd2d56c4 ;  /* 0xcd2d56c400047882 */ /* 0x000fe20000000000 */
[----:B------:R-:W-:-:S06]  /*0c00*/  UMOV UR5, 0x3dfa28a3 ;  /* 0x3dfa28a300057882 */ /* 0x000fcc0000000000 */
[----:B------:R-:W-:Y:S01]  /*0c10*/  DFMA R10, |R18|, R10, -UR4 ;  /* 0x80000004120a7e2b */ /* 0x000fe2000800020a */
[----:B------:R-:W-:Y:S01]  /*0c20*/  UMOV UR4, 0x67835925 ;  /* 0x6783592500047882 */ /* 0x000fe20000000000 */
[----:B------:R-:W-:-:S06]  /*0c30*/  UMOV UR5, 0x3e2485ee ;  /* 0x3e2485ee00057882 */ /* 0x000fcc0000000000 */
        /* <DEDUP_REMOVED lines=53> */
[----:B------:R-:W-:Y:S01]  /*0f90*/  UMOV UR5, 0x3fc06eba ;  /* 0x3fc06eba00057882 */ /* 0x000fe20000000000 */
[----:B------:R-:W-:Y:S02]  /*0fa0*/  IMAD.MOV.U32 R10, RZ, RZ, -0x6e4b1096 ;  /* 0x91b4ef6aff0a7424 */ /* 0x000fe400078e00ff */
[----:B------:R-:W-:-:S03]  /*0fb0*/  IMAD.MOV.U32 R11, RZ, RZ, 0x3ffc5bf8 ;  /* 0x3ffc5bf8ff0b7424 */ /* 0x000fc600078e00ff */
[----:B------:R-:W-:Y:S01]  /*0fc0*/  DFMA R16, |R18|, R16, UR4 ;  /* 0x0000000412107e2b */ /* 0x000fe20008000210 */
[----:B------:R-:W-:Y:S01]  /*0fd0*/  UMOV UR4, 0xfefa39ef ;  /* 0xfefa39ef00047882 */ /* 0x000fe20000000000 */
[----:B------:R-:W-:Y:S01]  /*0fe0*/  UMOV UR5, 0x3fe62e42 ;  /* 0x3fe62e4200057882 */ /* 0x000fe20000000000 */
[----:B0-----:R-:W-:-:S05]  /*0ff0*/  DFMA R22, R20, -R10, 1 ;  /* 0x3ff000001416742b */ /* 0x001fca000000080a */
[----:B------:R-:W-:-:S03]  /*1000*/  DFMA R30, |R18|, R16, |R18| ;  /* 0x00000010121e722b */ /* 0x000fc60000000612 */
[----:B------:R-:W-:-:S03]  /*1010*/  DFMA R22, R22, R22, R22 ;  /* 0x000000161616722b */ /* 0x000fc60000000016 */
[----:B------:R-:W0:Y:S05]  /*1020*/  F2F.F32.F64 R0, R30 ;  /* 0x0000001e00007310 */ /* 0x000e2a0000301000 */
[----:B------:R-:W-:Y:S02]  /*1030*/  DFMA R20, R20, R22, R20 ;  /* 0x000000161414722b */ /* 0x000fe40000000014 */
[C---:B------:R-:W-:Y:S02]  /*1040*/  DADD R22, R12.reuse, R12 ;  /* 0x000000000c167229 */ /* 0x040fe4000000000c */
[----:B------:R-:W-:-:S04]  /*1050*/  DMUL R12, R12, R12 ;  /* 0x0000000c0c0c7228 */ /* 0x000fc80000000000 */
[----:B------:R-:W-:Y:S01]  /*1060*/  DFMA R24, R20, -R10, 1 ;  /* 0x3ff000001418742b */ /* 0x000fe2000000080a */
[----:B0-----:R-:W-:-:S03]  /*1070*/  FMUL R0, R0, -1.4426950216293334961 ;  /* 0xbfb8aa3b00007820 */ /* 0x001fc60000400000 */
[----:B------:R-:W-:-:S03]  /*1080*/  FSETP.GEU.AND P3, PT, |R23|, 6.5827683646048100446e-37, PT ;  /* 0x036000001700780b */ /* 0x000fc60003f6e200 */
[----:B------:R-:W0:Y:S01]  /*1090*/  FRND R0, R0 ;  /* 0x0000000000007307 */ /* 0x000e220000201000 */
[----:B------:R-:W-:-:S08]  /*10a0*/  DFMA R20, R20, R24, R20 ;  /* 0x000000181414722b */ /* 0x000fd00000000014 */
[----:B------:R-:W-:Y:S01]  /*10b0*/  DMUL R24, R22, R20 ;  /* 0x0000001416187228 */ /* 0x000fe20000000000 */
[----:B0-----:R0:W1:Y:S07]  /*10c0*/  F2F.F64.F32 R28, R0 ;  /* 0x00000000001c7310 */ /* 0x00106e0000201800 */
[----:B------:R-:W-:Y:S01]  /*10d0*/  DFMA R10, R24, -R10, R22 ;  /* 0x8000000a180a722b */ /* 0x000fe20000000016 */
[----:B0-----:R-:W0:Y:S07]  /*10e0*/  MUFU.EX2 R0, R0 ;  /* 0x0000000000007308 */ /* 0x001e2e0000000800 */
[----:B------:R-:W-:-:S02]  /*10f0*/  DFMA R20, R20, R10, R24 ;  /* 0x0000000a1414722b */ /* 0x000fc40000000018 */
[----:B------:R-:W-:Y:S01]  /*1100*/  DMUL R24, R18, -R18 ;  /* 0x8000001212187228 */ /* 0x000fe20000000000 */
[----:B------:R-:W-:Y:S01]  /*1110*/  MOV R10, 0xf89b6999 ;  /* 0xf89b6999000a7802 */ /* 0x000fe20000000f00 */
[----:B------:R-:W-:Y:S01]  /*1120*/  IMAD.MOV.U32 R11, RZ, RZ, 0x3e928a27 ;  /* 0x3e928a27ff0b7424 */ /* 0x000fe200078e00ff */
[--C-:B-1----:R-:W-:Y:S02]  /*1130*/  DFMA R28, R28, -UR4, -R30.reuse ;  /* 0x800000041c1c7c2b */ /* 0x102fe4000800081e */
[----:B------:R-:W-:-:S03]  /*1140*/  DADD R30, |R18|, -R30 ;  /* 0x00000000121e7229 */ /* 0x000fc60000000a1e */
[----:B------:R-:W-:Y:S02]  /*1150*/  DFMA R26, R24, R26, 6.75539944105574400000e+15 ;  /* 0x43380000181a742b */ /* 0x000fe4000000001a */
[----:B------:R-:W-:Y:S01]  /*1160*/  FSETP.GEU.AND P1, PT, |R25|, 4.1917929649353027344, PT ;  /* 0x4086232b1900780b */ /* 0x000fe20003f2e200 */
[----:B------:R-:W-:Y:S01]  /*1170*/  DFMA R10, R28, UR6, R10 ;  /* 0x000000061c0a7c2b */ /* 0x000fe2000800000a */
[----:B------:R-:W-:Y:S01]  /*1180*/  UMOV UR6, 0x15ff7e07 ;  /* 0x15ff7e0700067882 */ /* 0x000fe20000000000 */
[----:B------:R-:W-:Y:S01]  /*1190*/  UMOV UR7, 0x3ec71de7 ;  /* 0x3ec71de700077882 */ /* 0x000fe20000000000 */
[----:B------:R-:W-:Y:S02]  /*11a0*/  DFMA R16, |R18|, R16, R30 ;  /* 0x000000101210722b */ /* 0x000fe4000000021e */
[----:B------:R-:W-:-:S03]  /*11b0*/  DADD R32, R26, -6.75539944105574400000e+15 ;  /* 0xc33800001a207429 */ /* 0x000fc60000000000 */
[----:B------:R-:W-:Y:S01]  /*11c0*/  DFMA R10, R28, R10, UR6 ;  /* 0x000000061c0a7e2b */ /* 0x000fe2000800000a */
[----:B------:R-:W-:Y:S01]  /*11d0*/  UMOV UR6, 0x6b0ac45a ;  /* 0x6b0ac45a00067882 */ /* 0x000fe20000000000 */
[----:B------:R-:W-:-:S06]  /*11e0*/  UMOV UR7, 0x3efa019a ;  /* 0x3efa019a00077882 */ /* 0x000fcc0000000000 */
[----:B------:R-:W-:Y:S02]  /*11f0*/  DFMA R30, R28, R10, UR6 ;  /* 0x000000061c1e7e2b */ /* 0x000fe4000800000a */
[----:B------:R-:W-:Y:S01]  /*1200*/  DFMA R10, R32, -UR4, R24 ;  /* 0x80000004200a7c2b */ /* 0x000fe20008000018 */
[----:B------:R-:W-:Y:S01]  /*1210*/  UMOV UR4, 0x3b39803f ;  /* 0x3b39803f00047882 */ /* 0x000fe20000000000 */
[----:B------:R-:W-:-:S06]  /*1220*/  UMOV UR5, 0x3c7abc9e ;  /* 0x3c7abc9e00057882 */ /* 0x000fcc0000000000 */
[----:B------:R-:W-:Y:S01]  /*1230*/  DFMA R10, R32, -UR4, R10 ;  /* 0x80000004200a7c2b */ /* 0x000fe2000800000a */
[----:B------:R-:W-:Y:S01]  /*1240*/  UMOV UR4, 0x17eed94f ;  /* 0x17eed94f00047882 */ /* 0x000fe20000000000 */
[----:B------:R-:W-:Y:S01]  /*1250*/  IMAD.MOV.U32 R32, RZ, RZ, -0x35dec16 ;  /* 0xfca213eaff207424 */ /* 0x000fe200078e00ff */
[----:B------:R-:W-:Y:S01]  /*1260*/  MOV R33, 0x3e928af3 ;  /* 0x3e928af300217802 */ /* 0x000fe20000000f00 */
[----:B------:R-:W-:Y:S02]  /*1270*/  UMOV UR5, 0x3f2a01a0 ;  /* 0x3f2a01a000057882 */ /* 0x000fe40000000000 */
[----:B------:R-:W-:Y:S01]  /*1280*/  DFMA R30, R28, R30, UR4 ;  /* 0x000000041c1e7e2b */ /* 0x000fe2000800001e */
[----:B------:R-:W-:Y:S01]  /*1290*/  UMOV UR4, 0x69ce2bdf ;  /* 0x69ce2bdf00047882 */ /* 0x000fe20000000000 */
[----:B------:R-:W-:Y:S02]  /*12a0*/  UMOV UR5, 0x3e5ade15 ;  /* 0x3e5ade1500057882 */ /* 0x000fe40000000000 */
[----:B------:R-:W-:Y:S01]  /*12b0*/  DFMA R32, R10, UR4, R32 ;  /* 0x000000040a207c2b */ /* 0x000fe20008000020 */
[----:B------:R-:W-:Y:S01]  /*12c0*/  UMOV UR4, 0x17f2a71b ;  /* 0x17f2a71b00047882 */ /* 0x000fe20000000000 */
[----:B------:R-:W-:-:S02]  /*12d0*/  UMOV UR5, 0x3f56c16c ;  /* 0x3f56c16c00057882 */ /* 0x000fc40000000000 */
[----:B------:R-:W-:Y:S01]  /*12e0*/  DFMA R30, R28, R30, UR4 ;  /* 0x000000041c1e7e2b */ /* 0x000fe2000800001e */
[----:B------:R-:W-:Y:S01]  /*12f0*/  UMOV UR4, 0x62401315 ;  /* 0x6240131500047882 */ /* 0x000fe20000000000 */
[----:B------:R-:W-:Y:S02]  /*1300*/  UMOV UR5, 0x3ec71dee ;  /* 0x3ec71dee00057882 */ /* 0x000fe40000000000 */
[----:B------:R-:W-:Y:S01]  /*1310*/  DFMA R32, R10, R32, UR4 ;  /* 0x000000040a207e2b */ /* 0x000fe20008000020 */
[----:B------:R-:W-:Y:S01]  /*1320*/  UMOV UR4, 0x111173c4 ;  /* 0x111173c400047882 */ /* 0x000fe20000000000 */
[----:B------:R-:W-:Y:S02]  /*1330*/  UMOV UR5, 0x3f811111 ;  /* 0x3f81111100057882 */ /* 0x000fe40000000000 */
[----:B------:R-:W-:Y:S01]  /*1340*/  DFMA R30, R28, R30, UR4 ;  /* 0x000000041c1e7e2b */ /* 0x000fe2000800001e */
        /* <DEDUP_REMOVED lines=23> */
[----:B------:R-:W-:-:S04]  /*14c0*/  DMUL R30, R28, R30 ;  /* 0x0000001e1c1e7228 */ /* 0x000fc80000000000 */
[----:B------:R-:W-:Y:S01]  /*14d0*/  DFMA R32, R10, R32, UR4 ;  /* 0x000000040a207e2b */ /* 0x000fe20008000020 */
[----:B------:R-:W-:Y:S01]  /*14e0*/  UMOV UR4, 0x55555511 ;  /* 0x5555551100047882 */ /* 0x000fe20000000000 */
[----:B------:R-:W-:Y:S02]  /*14f0*/  UMOV UR5, 0x3fc55555 ;  /* 0x3fc5555500057882 */ /* 0x000fe40000000000 */
[----:B------:R-:W-:Y:S02]  /*1500*/  DFMA R16, R28, R30, -R16 ;  /* 0x0000001e1c10722b */ /* 0x000fe40000000810 */
[----:B0-----:R-:W0:Y:S02]  /*1510*/  F2F.F64.F32 R30, R0 ;  /* 0x00000000001e7310 */ /* 0x001e240000201800 */
[----:B------:R-:W-:Y:S01]  /*1520*/  DFMA R32, R10, R32, UR4 ;  /* 0x000000040a207e2b */ /* 0x000fe20008000020 */
[----:B------:R-:W-:Y:S01]  /*1530*/  UMOV UR4, 0xb ;  /* 0x0000000b00047882 */ /* 0x000fe20000000000 */
[----:B------:R-:W-:-:S02]  /*1540*/  UMOV UR5, 0x3fe00000 ;  /* 0x3fe0000000057882 */ /* 0x000fc40000000000 */
[----:B------:R-:W-:-:S04]  /*1550*/  DADD R16, R28, R16 ;  /* 0x000000001c107229 */ /* 0x000fc80000000010 */
[----:B------:R-:W-:Y:S01]  /*1560*/  DFMA R32, R10, R32, UR4 ;  /* 0x000000040a207e2b */ /* 0x000fe20008000020 */
[----:B------:R-:W-:Y:S01]  /*1570*/  UMOV UR4, 0x8dc96626 ;  /* 0x8dc9662600047882 */ /* 0x000fe20000000000 */
[----:B------:R-:W-:Y:S02]  /*1580*/  UMOV UR5, 0x4017afb4 ;  /* 0x4017afb400057882 */ /* 0x000fe40000000000 */
[----:B------:R-:W-:-:S04]  /*1590*/  DSETP.GE.AND P0, PT, |R18|, UR4, PT ;  /* 0x0000000412007e2a */ /* 0x000fc8000bf06200 */
[----:B------:R-:W-:Y:S02]  /*15a0*/  DFMA R28, R10, R32, 1 ;  /* 0x3ff000000a1c742b */ /* 0x000fe40000000020 */
[----:B0-----:R-:W-:-:S06]  /*15b0*/  DADD R32, -R30, 1 ;  /* 0x3ff000001e207429 */ /* 0x001fcc0000000100 */
[----:B------:R-:W-:Y:S02]  /*15c0*/  DFMA R28, R10, R28, 1 ;  /* 0x3ff000000a1c742b */ /* 0x000fe4000000001c */
[----:B------:R-:W-:Y:S02]  /*15d0*/  DFMA R30, -R16, R30, R32 ;  /* 0x0000001e101e722b */ /* 0x000fe40000000120 */
[----:B------:R-:W-:Y:S01]  /*15e0*/  DMUL R10, R14, R14 ;  /* 0x0000000e0e0a7228 */ /* 0x000fe20000000000 */
[----:B------:R-:W-:-:S05]  /*15f0*/  FFMA R16, RZ, 1.9715566635131835938, R21 ;  /* 0x3ffc5bf8ff107823 */ /* 0x000fca0000000015 */
[----:B------:R-:W-:Y:S01]  /*1600*/  FSETP.GT.AND P2, PT, |R16|, 1.469367938527859385e-39, PT ;  /* 0x001000001000780b */ /* 0x000fe20003f44200 */
[----:B------:R-:W-:Y:S01]  /*1610*/  IMAD R17, R26, 0x100000, R29 ;  /* 0x001000001a117824 */ /* 0x000fe200078e021d */
[----:B------:R-:W-:Y:S01]  /*1620*/  FSEL R31, R31, 1.875, !P0 ;  /* 0x3ff000001f1f7808 */ /* 0x000fe20004000000 */
[----:B------:R-:W-:Y:S01]  /*1630*/  DMUL R14, R14, R10 ;  /* 0x0000000a0e0e7228 */ /* 0x000fe20000000000 */
[----:B------:R-:W-:Y:S01]  /*1640*/  FSEL R18, R30, RZ, !P0 ;  /* 0x000000ff1e127208 */ /* 0x000fe20004000000 */
[----:B------:R-:W-:Y:S01]  /*1650*/  IMAD.MOV.U32 R16, RZ, RZ, R28 ;  /* 0x000000ffff107224 */ /* 0x000fe200078e001c */
[----:B------:R-:W-:Y:S01]  /*1660*/  LOP3.LUT R19, R31, 0x80000000, R19, 0xb8, !PT ;  /* 0x800000001f137812 */ /* 0x000fe200078eb813 */
[----:B------:R-:W-:Y:S07]  /*1670*/  @!P1 BRA `(.L_x_14) ;  /* 0x0000000000309947 */ /* 0x000fee0003800000 */
[----:B------:R-:W-:Y:S01]  /*1680*/  FSETP.GEU.AND P1, PT, |R25|, 4.2275390625, PT ;  /* 0x408748001900780b */ /* 0x000fe20003f2e200 */
[C---:B------:R-:W-:Y:S02]  /*1690*/  DADD R16, R24.reuse, +INF ;  /* 0x7ff0000018107429 */ /* 0x040fe40000000000 */
[----:B------:R-:W-:-:S08]  /*16a0*/  DSETP.GEU.AND P0, PT, R24, RZ, PT ;  /* 0x000000ff1800722a */ /* 0x000fd00003f0e000 */
[----:B------:R-:W-:Y:S02]  /*16b0*/  FSEL R16, R16, RZ, P0 ;  /* 0x000000ff10107208 */ /* 0x000fe40000000000 */
[----:B------:R-:W-:Y:S02]  /*16c0*/  @!P1 LEA.HI R0, R26, R26, RZ, 0x1 ;  /* 0x0000001a1a009211 */ /* 0x000fe400078f08ff */
[----:B------:R-:W-:Y:S02]  /*16d0*/  FSEL R17, R17, RZ, P0 ;  /* 0x000000ff11117208 */ /* 0x000fe40000000000 */
[----:B------:R-:W-:-:S05]  /*16e0*/  @!P1 SHF.R.S32.HI R25, RZ, 0x1, R0 ;  /* 0x00000001ff199819 */ /* 0x000fca0000011400 */
[----:B------:R-:W-:Y:S02]  /*16f0*/  @!P1 IMAD.IADD R24, R26, 0x1, -R25 ;  /* 0x000000011a189824 */ /* 0x000fe400078e0a19 */
[----:B------:R-:W-:-:S03]  /*1700*/  @!P1 IMAD R29, R25, 0x100000, R29 ;  /* 0x00100000191d9824 */ /* 0x000fc600078e021d */
[----:B------:R-:W-:Y:S02]  /*1710*/  @!P1 LEA R25, R24, 0x3ff00000, 0x14 ;  /* 0x3ff0000018199811 */ /* 0x000fe400078ea0ff */
[----:B------:R-:W-:-:S06]  /*1720*/  @!P1 MOV R24, RZ ;  /* 0x000000ff00189202 */ /* 0x000fcc0000000f00 */
[----:B------:R-:W-:-:S11]  /*1730*/  @!P1 DMUL R16, R28, R24 ;  /* 0x000000181c109228 */ /* 0x000fd60000000000 */
.L_x_14:
[----:B------:R-:W-:Y:S05]  /*1740*/  BSYNC.RECONVERGENT B0 ;  /* 0x0000000000007941 */ /* 0x000fea0003800200 */
.L_x_13:
[----:B------:R-:W-:Y:S04]  /*1750*/  BSSY.RECONVERGENT B0, `(.L_x_15) ;  /* 0x000000a000007945 */ /* 0x000fe80003800200 */
[----:B------:R-:W-:Y:S05]  /*1760*/  @P2 BRA P3, `(.L_x_16) ;  /* 0x0000000000202947 */ /* 0x000fea0001800000 */
[----:B------:R-:W-:Y:S01]  /*1770*/  IMAD.MOV.U32 R20, RZ, RZ, R22 ;  /* 0x000000ffff147224 */ /* 0x000fe200078e0016 */
[----:B------:R-:W-:Y:S01]  /*1780*/  MOV R0, 0x17d0 ;  /* 0x000017d000007802 */ /* 0x000fe20000000f00 */
[----:B------:R-:W-:Y:S02]  /*1790*/  IMAD.MOV.U32 R21, RZ, RZ, R23 ;  /* 0x000000ffff157224 */ /* 0x000fe400078e0017 */
[----:B------:R-:W-:Y:S02]  /*17a0*/  IMAD.MOV.U32 R24, RZ, RZ, -0x6e4b1096 ;  /* 0x91b4ef6aff187424 */ /* 0x000fe400078e00ff */
[----:B------:R-:W-:-:S07]  /*17b0*/  IMAD.MOV.U32 R25, RZ, RZ, 0x3ffc5bf8 ;  /* 0x3ffc5bf8ff197424 */ /* 0x000fce00078e00ff */
[----:B------:R-:W-:Y:S05]  /*17c0*/  CALL.REL.NOINC `($__internal_2_$__cuda_sm20_div_rn_f64_full) ;  /* 0x0000000800a07944 */ /* 0x000fea0003c00000 */
[----:B------:R-:W-:Y:S01]  /*17d0*/  MOV R20, R28 ;  /* 0x0000001c00147202 */ /* 0x000fe20000000f00 */
[----:B------:R-:W-:-:S07]  /*17e0*/  IMAD.MOV.U32 R21, RZ, RZ, R29 ;  /* 0x000000ffff157224 */ /* 0x000fce00078e001d */
.L_x_16:
[----:B------:R-:W-:Y:S05]  /*17f0*/  BSYNC.RECONVERGENT B0 ;  /* 0x0000000000007941 */ /* 0x000fea0003800200 */
.L_x_15:
[----:B------:R-:W-:Y:S01]  /*1800*/  DMUL R22, R10, R10 ;  /* 0x0000000a0a167228 */ /* 0x000fe20000000000 */
[----:B------:R-:W0:Y:S01]  /*1810*/  LDC R0, c[0x0][0x3a8] ;  /* 0x0000ea00ff007b82 */ /* 0x000e220000000800 */
[----:B------:R-:W-:Y:S01]  /*1820*/  DADD R26, R12, R12 ;  /* 0x000000000c1a7229 */ /* 0x000fe2000000000c */
[----:B------:R-:W1:Y:S01]  /*1830*/  LDCU.64 UR4, c[0x0][0x380] ;  /* 0x00007000ff0477ac */ /* 0x000e620008000a00 */
[----:B------:R-:W-:Y:S02]  /*1840*/  DMUL R20, R20, R16 ;  /* 0x0000001014147228 */ /* 0x000fe40000000000 */
[----:B------:R-:W-:Y:S02]  /*1850*/  DMUL R16, R10, R14 ;  /* 0x0000000e0a107228 */ /* 0x000fe40000000000 */
[----:B------:R-:W-:Y:S02]  /*1860*/  DMUL R24, R22, 3 ;  /* 0x4008000016187828 */ /* 0x000fe40000000000 */
[----:B------:R-:W-:-:S04]  /*1870*/  DMUL R30, R4, R6 ;  /* 0x00000006041e7228 */ /* 0x000fc80000000000 */
[----:B------:R-:W-:Y:S02]  /*1880*/  DMUL R16, R16, 3 ;  /* 0x4008000010107828 */ /* 0x000fe40000000000 */
[----:B------:R-:W-:Y:S01]  /*1890*/  DFMA R24, R10, R26, R24 ;  /* 0x0000001a0a18722b */ /* 0x000fe20000000018 */
[----:B------:R-:W2:Y:S01]  /*18a0*/  LDC.64 R26, c[0x0][0x388] ;  /* 0x0000e200ff1a7b82 */ /* 0x000ea20000000a00 */
[----:B-1----:R-:W-:-:S06]  /*18b0*/  ISETP.NE.U32.AND P0, PT, RZ, UR4, PT ;  /* 0x00000004ff007c0c */ /* 0x002fcc000bf05070 */
[----:B------:R-:W-:Y:S01]  /*18c0*/  DMUL R28, R20, R24 ;  /* 0x00000018141c7228 */ /* 0x000fe20000000000 */
[-C--:B0-----:R-:W-:Y:S01]  /*18d0*/  IMAD R2, R2, R0.reuse, R3 ;  /* 0x0000000002027224 */ /* 0x081fe200078e0203 */
[----:B------:R-:W-:Y:S01]  /*18e0*/  DMUL R24, R14, R18 ;  /* 0x000000120e187228 */ /* 0x000fe20000000000 */
[----:B------:R-:W-:Y:S01]  /*18f0*/  IMAD R0, R0, R0, RZ ;  /* 0x0000000000007224 */ /* 0x000fe200078e02ff */
[----:B------:R-:W-:-:S04]  /*1900*/  ISETP.NE.AND.EX P0, PT, RZ, UR5, PT, P0 ;  /* 0x00000005ff007c0c */ /* 0x000fc8000bf05300 */
[----:B------:R-:W-:Y:S02]  /*1910*/  DFMA R16, R18, R16, -R28 ;  /* 0x000000101210722b */ /* 0x000fe4000000081c */
[----:B------:R-:W-:Y:S02]  /*1920*/  DMUL R28, R4, R4 ;  /* 0x00000004041c7228 */ /* 0x000fe40000000000 */
[----:B------:R-:W-:-:S04]  /*1930*/  DFMA R24, R10, R20, -R24 ;  /* 0x000000140a18722b */ /* 0x000fc80000000818 */
[----:B------:R-:W-:Y:S01]  /*1940*/  DMUL R30, R16, R30 ;  /* 0x0000001e101e7228 */ /* 0x000fe20000000000 */
[----:B--2---:R-:W-:-:S03]  /*1950*/  IMAD.WIDE R32, R2, 0x8, R26 ;  /* 0x0000000802207825 */ /* 0x004fc600078e021a */
[----:B------:R-:W-:Y:S02]  /*1960*/  DFMA R36, R16, R28, R24 ;  /* 0x0000001c1024722b */ /* 0x000fe40000000018 */
[----:B------:R-:W-:Y:S01]  /*1970*/  DMUL R28, R4, R8 ;  /* 0x00000008041c7228 */ /* 0x000fe20000000000 */
[----:B------:R-:W-:-:S04]  /*1980*/  IMAD.WIDE.U32 R26, R0, 0x8, R32 ;  /* 0x00000008001a7825 */ /* 0x000fc800078e0020 */
[----:B------:R0:W-:Y:S03]  /*1990*/  STG.E.64 desc[UR8][R32.64], R36 ;  /* 0x0000002420007986 */ /* 0x0001e6000c101b08 */
[----:B------:R-:W-:Y:S01]  /*19a0*/  DMUL R28, R16, R28 ;  /* 0x0000001c101c7228 */ /* 0x000fe20000000000 */
[----:B------:R1:W-:Y:S01]  /*19b0*/  STG.E.64 desc[UR8][R26.64], R30 ;  /* 0x0000001e1a007986 */ /* 0x0003e2000c101b08 */
[----:B0-----:R-:W-:Y:S01]  /*19c0*/  IMAD.WIDE.U32 R36, R0, 0x8, R26 ;  /* 0x0000000800247825 */ /* 0x001fe200078e001a */
[----:B-1----:R-:W-:-:S04]  /*19d0*/  DMUL R26, R6, R6 ;  /* 0x00000006061a7228 */ /* 0x002fc80000000000 */
[----:B------:R0:W-:Y:S04]  /*19e0*/  STG.E.64 desc[UR8][R36.64], R28 ;  /* 0x0000001c24007986 */ /* 0x0001e8000c101b08 */
[----:B------:R-:W-:Y:S01]  /*19f0*/  DFMA R32, R16, R26, R24 ;  /* 0x0000001a1020722b */ /* 0x000fe20000000018 */
[----:B0-----:R-:W-:-:S05]  /*1a00*/  IMAD.WIDE.U32 R36, R0, 0x8, R36 ;  /* 0x0000000800247825 */ /* 0x001fca00078e0024 */
[----:B------:R0:W-:Y:S01]  /*1a10*/  STG.E.64 desc[UR8][R36.64], R30 ;  /* 0x0000001e24007986 */ /* 0x0001e2000c101b08 */
[----:B------:R-:W-:-:S05]  /*1a20*/  IMAD.WIDE.U32 R26, R0, 0x8, R36 ;  /* 0x00000008001a7825 */ /* 0x000fca00078e0024 */
[----:B------:R1:W-:Y:S01]  /*1a30*/  STG.E.64 desc[UR8][R26.64], R32 ;  /* 0x000000201a007986 */ /* 0x0003e2000c101b08 */
[----:B0-----:R-:W-:Y:S01]  /*1a40*/  DMUL R30, R6, R8 ;  /* 0x00000008061e7228 */ /* 0x001fe20000000000 */
[----:B-1----:R-:W-:-:S07]  /*1a50*/  IMAD.WIDE.U32 R32, R0, 0x8, R26 ;  /* 0x0000000800207825 */ /* 0x002fce00078e001a */
[----:B------:R-:W-:Y:S01]  /*1a60*/  DMUL R26, R16, R30 ;  /* 0x0000001e101a7228 */ /* 0x000fe20000000000 */
[----:B------:R-:W-:-:S06]  /*1a70*/  IMAD.WIDE.U32 R30, R0, 0x8, R32 ;  /* 0x00000008001e7825 */ /* 0x000fcc00078e0020 */
[----:B------:R-:W-:Y:S01]  /*1a80*/  STG.E.64 desc[UR8][R32.64], R26 ;  /* 0x0000001a20007986 */ /* 0x000fe2000c101b08 */
[----:B------:R-:W-:-:S03]  /*1a90*/  IMAD.WIDE.U32 R36, R0, 0x8, R30 ;  /* 0x0000000800247825 */ /* 0x000fc600078e001e */
[----:B------:R0:W-:Y:S04]  /*1aa0*/  STG.E.64 desc[UR8][R30.64], R28 ;  /* 0x0000001c1e007986 */ /* 0x0001e8000c101b08 */
[----:B------:R1:W-:Y:S01]  /*1ab0*/  STG.E.64 desc[UR8][R36.64], R26 ;  /* 0x0000001a24007986 */ /* 0x0003e2000c101b08 */
[----:B0-----:R-:W-:-:S08]  /*1ac0*/  DMUL R28, R8, R8 ;  /* 0x00000008081c7228 */ /* 0x001fd00000000000 */
[----:B------:R-:W-:Y:S01]  /*1ad0*/  DFMA R24, R16, R28, R24 ;  /* 0x0000001c1018722b */ /* 0x000fe20000000018 */
[----:B------:R-:W-:-:S06]  /*1ae0*/  IMAD.WIDE.U32 R28, R0, 0x8, R36 ;  /* 0x00000008001c7825 */ /* 0x000fcc00078e0024 */
[----:B------:R1:W-:Y:S01]  /*1af0*/  STG.E.64 desc[UR8][R28.64], R24 ;  /* 0x000000181c007986 */ /* 0x0003e2000c101b08 */
[----:B------:R-:W-:Y:S05]  /*1b00*/  @!P0 EXIT ;  /* 0x000000000000894d */ /* 0x000fea0003800000 */
[----:B-1----:R-:W0:Y:S02]  /*1b10*/  LDC.64 R24, c[0x0][0x398] ;  /* 0x0000e600ff187b82 */ /* 0x002e240000000a00 */
[----:B0-----:R-:W-:-:S05]  /*1b20*/  IMAD.WIDE.U32 R34, R34, 0x8, R24 ;  /* 0x0000000822227825 */ /* 0x001fca00078e0018 */
[----:B------:R-:W2:Y:S04]  /*1b30*/  LDG.E.64 R24, desc[UR8][R34.64] ;  /* 0x0000000822187981 */ /* 0x000ea8000c1e1b00 */
[----:B------:R-:W3:Y:S04]  /*1b40*/  LDG.E.64 R28, desc[UR8][R34.64+0x8] ;  /* 0x00000808221c7981 */ /* 0x000ee8000c1e1b00 */
[----:B------:R0:W4:Y:S01]  /*1b50*/  LDG.E.64 R26, desc[UR8][R34.64+0x10] ;  /* 0x00001008221a7981 */ /* 0x000122000c1e1b00 */
[----:B------:R-:W-:Y:S02]  /*1b60*/  DMUL R30, R10, R22 ;  /* 0x000000160a1e7228 */ /* 0x000fe40000000000 */
[----:B------:R-:W-:-:S02]  /*1b70*/  DMUL R32, R12, 10 ;  /* 0x402400000c207828 */ /* 0x000fc40000000000 */
[----:B------:R-:W-:Y:S02]  /*1b80*/  DMUL R12, R12, R12 ;  /* 0x0000000c0c0c7228 */ /* 0x000fe40000000000 */
[----:B------:R-:W-:Y:S02]  /*1b90*/  DMUL R14, R14, R22 ;  /* 0x000000160e0e7228 */ /* 0x000fe40000000000 */
[----:B------:R-:W-:-:S04]  /*1ba0*/  DMUL R30, R30, 15 ;  /* 0x402e00001e1e7828 */ /* 0x000fc80000000000 */
[----:B------:R-:W-:-:S04]  /*1bb0*/  DMUL R12, R12, 4 ;  /* 0x401000000c0c7828 */ /* 0x000fc80000000000 */
[----:B------:R-:W-:Y:S02]  /*1bc0*/  DFMA R30, R22, R32, R30 ;  /* 0x00000020161e722b */ /* 0x000fe4000000001e */
[----:B------:R-:W-:-:S06]  /*1bd0*/  DMUL R22, R14, 15 ;  /* 0x402e00000e167828 */ /* 0x000fcc0000000000 */
[----:B------:R-:W-:-:S08]  /*1be0*/  DFMA R12, R10, R12, R30 ;  /* 0x0000000c0a0c722b */ /* 0x000fd0000000001e */
[----:B------:R-:W-:-:S08]  /*1bf0*/  DMUL R12, R20, R12 ;  /* 0x0000000c140c7228 */ /* 0x000fd00000000000 */
[----:B------:R-:W-:Y:S01]  /*1c00*/  DFMA R12, R18, R22, -R12 ;  /* 0x00000016120c722b */ /* 0x000fe2000000080c */
[----:B------:R-:W1:Y:S02]  /*1c10*/  LDC.64 R18, c[0x0][0x380] ;  /* 0x0000e000ff127b82 */ /* 0x000e640000000a00 */
[----:B-1----:R-:W-:-:S04]  /*1c20*/  IMAD.WIDE R18, R2, 0x8, R18 ;  /* 0x0000000802127825 */ /* 0x002fc800078e0212 */
[----:B------:R-:W-:Y:S01]  /*1c30*/  IMAD.WIDE.U32 R2, R0, 0x8, R18 ;  /* 0x0000000800027825 */ /* 0x000fe200078e0012 */
[----:B--2---:R-:W-:Y:S02]  /*1c40*/  DMUL R10, R4, R24 ;  /* 0x00000018040a7228 */ /* 0x004fe40000000000 */
[CC--:B---3--:R-:W-:Y:S02]  /*1c50*/  DMUL R30, R6.reuse, R28.reuse ;  /* 0x0000001c061e7228 */ /* 0x0c8fe40000000000 */
[----:B0-----:R-:W-:Y:S02]  /*1c60*/  DMUL R34, R6, R28 ;  /* 0x0000001c06227228 */ /* 0x001fe40000000000 */
[-C--:B----4-:R-:W-:Y:S02]  /*1c70*/  DMUL R20, R8, R26.reuse ;  /* 0x0000001a08147228 */ /* 0x090fe40000000000 */
[----:B------:R-:W-:Y:S02]  /*1c80*/  DMUL R32, R4, R26 ;  /* 0x0000001a04207228 */ /* 0x000fe40000000000 */
[----:B------:R-:W-:-:S02]  /*1c90*/  DADD R10, R10, R30 ;  /* 0x000000000a0a7229 */ /* 0x000fc4000000001e */
[----:B------:R-:W-:Y:S02]  /*1ca0*/  DMUL R30, R4, R24 ;  /* 0x00000018041e7228 */ /* 0x000fe40000000000 */
[-C--:B------:R-:W-:Y:S02]  /*1cb0*/  DMUL R36, R6, R26.reuse ;  /* 0x0000001a06247228 */ /* 0x080fe40000000000 */
[--C-:B------:R-:W-:Y:S02]  /*1cc0*/  DFMA R26, R8, R26, R20.reuse ;  /* 0x0000001a081a722b */ /* 0x100fe40000000014 */
[----:B------:R-:W-:Y:S02]  /*1cd0*/  DADD R10, R10, R20 ;  /* 0x000000000a0a7229 */ /* 0x000fe40000000014 */
[C---:B------:R-:W-:Y:S02]  /*1ce0*/  DFMA R14, R4.reuse, R24, R30 ;  /* 0x00000018040e722b */ /* 0x040fe4000000001e */
[----:B------:R-:W-:-:S04]  /*1cf0*/  DMUL R30, R4, R28 ;  /* 0x0000001c041e7228 */ /* 0x000fc80000000000 */
[C---:B------:R-:W-:Y:S02]  /*1d00*/  DADD R26, R10.reuse, R26 ;  /* 0x000000000a1a7229 */ /* 0x040fe4000000001a */
[C---:B------:R-:W-:Y:S02]  /*1d10*/  DADD R22, R10.reuse, R14 ;  /* 0x000000000a167229 */ /* 0x040fe4000000000e */
[----:B------:R-:W-:Y:S02]  /*1d20*/  DMUL R14, R10, R12 ;  /* 0x0000000c0a0e7228 */ /* 0x000fe40000000000 */
[-C--:B------:R-:W-:Y:S02]  /*1d30*/  DFMA R12, R6, R24.reuse, R30 ;  /* 0x00000018060c722b */ /* 0x080fe4000000001e */
[----:B------:R-:W-:Y:S02]  /*1d40*/  DFMA R24, R8, R24, R32 ;  /* 0x000000180818722b */ /* 0x000fe40000000020 */
[----:B------:R-:W-:-:S02]  /*1d50*/  DMUL R30, R16, R22 ;  /* 0x00000016101e7228 */ /* 0x000fc40000000000 */
[----:B------:R-:W-:Y:S02]  /*1d60*/  DMUL R22, R4, R14 ;  /* 0x0000000e04167228 */ /* 0x000fe40000000000 */
[C---:B------:R-:W-:Y:S02]  /*1d70*/  DMUL R12, R16.reuse, R12 ;  /* 0x0000000c100c7228 */ /* 0x040fe40000000000 */
[----:B------:R-:W-:-:S04]  /*1d80*/  DMUL R26, R16, R26 ;  /* 0x0000001a101a7228 */ /* 0x000fc80000000000 */
[-C--:B------:R-:W-:Y:S02]  /*1d90*/  DFMA R30, R4, R22.reuse, -R30 ;  /* 0x00000016041e722b */ /* 0x080fe4000000081e */
[----:B------:R-:W-:-:S05]  /*1da0*/  DFMA R32, R6, R22, -R12 ;  /* 0x000000160620722b */ /* 0x000fca000000080c */
[----:B------:R0:W-:Y:S04]  /*1db0*/  STG.E.64 desc[UR8][R18.64], R30 ;  /* 0x0000001e12007986 */ /* 0x0001e8000c101b08 */
[----:B------:R1:W-:Y:S01]  /*1dc0*/  STG.E.64 desc[UR8][R2.64], R32 ;  /* 0x0000002002007986 */ /* 0x0003e2000c101b08 */
[----:B0-----:R-:W-:Y:S02]  /*1dd0*/  DMUL R18, R16, R24 ;  /* 0x0000001810127228 */ /* 0x001fe40000000000 */
[-C--:B------:R-:W-:Y:S01]  /*1de0*/  DMUL R30, R6, R14.reuse ;  /* 0x0000000e061e7228 */ /* 0x080fe20000000000 */
[----:B-1----:R-:W-:Y:S01]  /*1df0*/  IMAD.WIDE.U32 R2, R0, 0x8, R2 ;  /* 0x0000000800027825 */ /* 0x002fe200078e0002 */
[----:B------:R-:W-:-:S04]  /*1e00*/  DMUL R14, R8, R14 ;  /* 0x0000000e080e7228 */ /* 0x000fc80000000000 */
[----:B------:R-:W-:Y:S02]  /*1e10*/  DFMA R24, R8, R22, -R18 ;  /* 0x000000160818722b */ /* 0x000fe40000000812 */
[-C--:B------:R-:W-:Y:S01]  /*1e20*/  DFMA R22, R6, R28.reuse, R34 ;  /* 0x0000001c0616722b */ /* 0x080fe20000000022 */
[C---:B------:R-:W-:Y:S01]  /*1e30*/  IMAD.WIDE.U32 R20, R0.reuse, 0x8, R2 ;  /* 0x0000000800147825 */ /* 0x040fe200078e0002 */
[----:B------:R-:W-:Y:S02]  /*1e40*/  DFMA R28, R8, R28, R36 ;  /* 0x0000001c081c722b */ /* 0x000fe40000000024 */
[C---:B------:R-:W-:Y:S01]  /*1e50*/  DFMA R12, R4.reuse, R30, -R12 ;  /* 0x0000001e040c722b */ /* 0x040fe2000000080c */
[----:B------:R0:W-:Y:S01]  /*1e60*/  STG.E.64 desc[UR8][R2.64], R24 ;  /* 0x0000001802007986 */ /* 0x0001e2000c101b08 */
[----:B------:R-:W-:Y:S02]  /*1e70*/  DFMA R4, R4, R14, -R18 ;  /* 0x0000000e0404722b */ /* 0x000fe40000000812 */
[----:B------:R-:W-:Y:S01]  /*1e80*/  DADD R32, R10, R22 ;  /* 0x000000000a207229 */ /* 0x000fe20000000016 */
[C---:B------:R-:W-:Y:S01]  /*1e90*/  IMAD.WIDE.U32 R22, R0.reuse, 0x8, R20 ;  /* 0x0000000800167825 */ /* 0x040fe200078e0014 */
[----:B------:R-:W-:Y:S01]  /*1ea0*/  DMUL R28, R16, R28 ;  /* 0x0000001c101c7228 */ /* 0x000fe20000000000 */
[----:B------:R-:W-:Y:S01]  /*1eb0*/  STG.E.64 desc[UR8][R20.64], R12 ;  /* 0x0000000c14007986 */ /* 0x000fe2000c101b08 */
[----:B------:R-:W-:Y:S01]  /*1ec0*/  DFMA R26, R8, R14, -R26 ;  /* 0x0000000e081a722b */ /* 0x000fe2000000081a */
[----:B------:R-:W-:-:S03]  /*1ed0*/  IMAD.WIDE.U32 R10, R0, 0x8, R22 ;  /* 0x00000008000a7825 */ /* 0x000fc600078e0016 */
[----:B------:R-:W-:Y:S01]  /*1ee0*/  DMUL R32, R16, R32 ;  /* 0x0000002010207228 */ /* 0x000fe20000000000 */
[----:B0-----:R-:W-:-:S07]  /*1ef0*/  IMAD.WIDE.U32 R2, R0, 0x8, R10 ;  /* 0x0000000800027825 */ /* 0x001fce00078e000a */
[-C--:B------:R-:W-:Y:S02]  /*1f00*/  DFMA R16, R6, R30.reuse, -R32 ;  /* 0x0000001e0610722b */ /* 0x080fe40000000820 */
[--C-:B------:R-:W-:Y:S01]  /*1f10*/  DFMA R30, R8, R30, -R28.reuse ;  /* 0x0000001e081e722b */ /* 0x100fe2000000081c */
[----:B------:R-:W-:Y:S01]  /*1f20*/  IMAD.WIDE.U32 R18, R0, 0x8, R2 ;  /* 0x0000000800127825 */ /* 0x000fe200078e0002 */
[----:B------:R-:W-:-:S03]  /*1f30*/  DFMA R6, R6, R14, -R28 ;  /* 0x0000000e0606722b */ /* 0x000fc6000000081c */
[----:B------:R-:W-:Y:S01]  /*1f40*/  STG.E.64 desc[UR8][R22.64], R16 ;  /* 0x0000001016007986 */ /* 0x000fe2000c101b08 */
[----:B------:R-:W-:-:S03]  /*1f50*/  IMAD.WIDE.U32 R8, R0, 0x8, R18 ;  /* 0x0000000800087825 */ /* 0x000fc600078e0012 */
[----:B------:R-:W-:Y:S04]  /*1f60*/  STG.E.64 desc[UR8][R10.64], R30 ;  /* 0x0000001e0a007986 */ /* 0x000fe8000c101b08 */
[----:B------:R-:W-:Y:S04]  /*1f70*/  STG.E.64 desc[UR8][R2.64], R4 ;  /* 0x0000000402007986 */ /* 0x000fe8000c101b08 */
[----:B------:R-:W-:Y:S04]  /*1f80*/  STG.E.64 desc[UR8][R18.64], R6 ;  /* 0x0000000612007986 */ /* 0x000fe8000c101b08 */
[----:B------:R-:W-:Y:S01]  /*1f90*/  STG.E.64 desc[UR8][R8.64], R26 ;  /* 0x0000001a08007986 */ /* 0x000fe2000c101b08 */
[----:B------:R-:W-:Y:S05]  /*1fa0*/  EXIT ;  /* 0x000000000000794d */ /* 0x000fea0003800000 */
        .weak           $__internal_1_$__cuda_sm20_dblrcp_rn_slowpath_v3
        .type           $__internal_1_$__cuda_sm20_dblrcp_rn_slowpath_v3,@function
        .size           $__internal_1_$__cuda_sm20_dblrcp_rn_slowpath_v3,($__internal_2_$__cuda_sm20_div_rn_f64_full - $__internal_1_$__cuda_sm20_dblrcp_rn_slowpath_v3)
$__internal_1_$__cuda_sm20_dblrcp_rn_slowpath_v3:
[----:B------:R-:W-:Y:S01]  /*1fb0*/  IMAD.MOV.U32 R10, RZ, RZ, R18 ;  /* 0x000000ffff0a7224 */ /* 0x000fe200078e0012 */
[----:B------:R-:W-:Y:S01]  /*1fc0*/  BSSY.RECONVERGENT B1, `(.L_x_17) ;  /* 0x0000025000017945 */ /* 0x000fe20003800200 */
[----:B------:R-:W-:-:S06]  /*1fd0*/  IMAD.MOV.U32 R11, RZ, RZ, R19 ;  /* 0x000000ffff0b7224 */ /* 0x000fcc00078e0013 */
[----:B------:R-:W-:-:S14]  /*1fe0*/  DSETP.GTU.AND P1, PT, |R10|, +INF , PT ;  /* 0x7ff000000a00742a */ /* 0x000fdc0003f2c200 */
[----:B------:R-:W-:Y:S05]  /*1ff0*/  @P1 BRA `(.L_x_18) ;  /* 0x00000000007c1947 */ /* 0x000fea0003800000 */
[----:B------:R-:W-:-:S05]  /*2000*/  LOP3.LUT R17, R19, 0x7fffffff, RZ, 0xc0, !PT ;  /* 0x7fffffff13117812 */ /* 0x000fca00078ec0ff */
[----:B------:R-:W-:-:S05]  /*2010*/  VIADD R14, R17, 0xffffffff ;  /* 0xffffffff110e7836 */ /* 0x000fca0000000000 */
[----:B------:R-:W-:-:S13]  /*2020*/  ISETP.GE.U32.AND P1, PT, R14, 0x7fefffff, PT ;  /* 0x7fefffff0e00780c */ /* 0x000fda0003f26070 */
[----:B------:R-:W-:Y:S02]  /*2030*/  @P1 LOP3.LUT R15, R11, 0x7ff00000, RZ, 0x3c, !PT ;  /* 0x7ff000000b0f1812 */ /* 0x000fe400078e3cff */
[----:B------:R-:W-:Y:S01]  /*2040*/  @P1 MOV R14, RZ ;  /* 0x000000ff000e1202 */ /* 0x000fe20000000f00 */
[----:B------:R-:W-:Y:S06]  /*2050*/  @P1 BRA `(.L_x_19) ;  /* 0x00000000006c1947 */ /* 0x000fec0003800000 */
[----:B------:R-:W-:-:S13]  /*2060*/  ISETP.GE.U32.AND P1, PT, R17, 0x1000001, PT ;  /* 0x010000011100780c */ /* 0x000fda0003f26070 */
[----:B------:R-:W-:Y:S05]  /*2070*/  @!P1 BRA `(.L_x_20) ;  /* 0x0000000000349947 */ /* 0x000fea0003800000 */
[----:B------:R-:W-:Y:S02]  /*2080*/  VIADD R15, R11, 0xc0200000 ;  /* 0xc02000000b0f7836 */ /* 0x000fe40000000000 */
[----:B------:R-:W-:Y:S02]  /*2090*/  IMAD.MOV.U32 R14, RZ, RZ, R10 ;  /* 0x000000ffff0e7224 */ /* 0x000fe400078e000a */
        /* <DEDUP_REMOVED lines=11> */
.L_x_20:
[----:B------:R-:W-:Y:S01]  /*2150*/  DMUL R10, R10, 8.11296384146066816958e+31 ;  /* 0x469000000a0a7828 */ /* 0x000fe20000000000 */
[----:B------:R-:W-:-:S05]  /*2160*/  IMAD.MOV.U32 R14, RZ, RZ, R16 ;  /* 0x000000ffff0e7224 */ /* 0x000fca00078e0010 */
        /* <DEDUP_REMOVED lines=8> */
.L_x_18:
[----:B------:R-:W-:Y:S01]  /*21f0*/  LOP3.LUT R15, R11, 0x80000, RZ, 0xfc, !PT ;  /* 0x000800000b0f7812 */ /* 0x000fe200078efcff */
[----:B------:R-:W-:-:S07]  /*2200*/  IMAD.MOV.U32 R14, RZ, RZ, R10 ;  /* 0x000000ffff0e7224 */ /* 0x000fce00078e000a */
.L_x_19:
[----:B------:R-:W-:Y:S05]  /*2210*/  BSYNC.RECONVERGENT B1 ;  /* 0x0000000000017941 */ /* 0x000fea0003800200 */
.L_x_17:
[----:B------:R-:W-:Y:S01]  /*2220*/  MOV R10, R0 ;  /* 0x00000000000a7202 */ /* 0x000fe20000000f00 */
[----:B------:R-:W-:-:S04]  /*2230*/  IMAD.MOV.U32 R11, RZ, RZ, 0x0 ;  /* 0x00000000ff0b7424 */ /* 0x000fc800078e00ff */
[----:B------:R-:W-:Y:S05]  /*2240*/  RET.REL.NODEC R10 `(_Z12_pcm_d2D_d2SPdS_PKdS1_S1_i) ;  /* 0xffffffdc0a6c7950 */ /* 0x000fea0003c3ffff */
        .weak           $__internal_2_$__cuda_sm20_div_rn_f64_full
        .type           $__internal_2_$__cuda_sm20_div_rn_f64_full,@function
        .size           $__internal_2_$__cuda_sm20_div_rn_f64_full,($__internal_3_$__cuda_sm20_dsqrt_rn_f64_mediumpath_v1 - $__internal_2_$__cuda_sm20_div_rn_f64_full)
$__internal_2_$__cuda_sm20_div_rn_f64_full:
[----:B------:R-:W-:Y:S01]  /*2250*/  FSETP.GEU.AND P2, PT, |R21|, 1.469367938527859385e-39, PT ;  /* 0x001000001500780b */ /* 0x000fe20003f4e200 */
[----:B------:R-:W-:Y:S01]  /*2260*/  IMAD.MOV.U32 R36, RZ, RZ, 0x1ca00000 ;  /* 0x1ca00000ff247424 */ /* 0x000fe200078e00ff */
[C---:B------:R-:W-:Y:S01]  /*2270*/  FSETP.GEU.AND P0, PT, |R25|.reuse, 1.469367938527859385e-39, PT ;  /* 0x001000001900780b */ /* 0x040fe20003f0e200 */
[----:B------:R-:W-:Y:S01]  /*2280*/  IMAD.MOV.U32 R28, RZ, RZ, 0x1 ;  /* 0x00000001ff1c7424 */ /* 0x000fe200078e00ff */
[----:B------:R-:W-:Y:S01]  /*2290*/  LOP3.LUT R22, R25, 0x800fffff, RZ, 0xc0, !PT ;  /* 0x800fffff19167812 */ /* 0x000fe200078ec0ff */
[----:B------:R-:W-:Y:S01]  /*22a0*/  BSSY.RECONVERGENT B1, `(.L_x_21) ;  /* 0x0000052000017945 */ /* 0x000fe20003800200 */
[----:B------:R-:W-:Y:S02]  /*22b0*/  LOP3.LUT R35, R21, 0x7ff00000, RZ, 0xc0, !PT ;  /* 0x7ff0000015237812 */ /* 0x000fe400078ec0ff */
[----:B------:R-:W-:Y:S01]  /*22c0*/  LOP3.LUT R23, R22, 0x3ff00000, RZ, 0xfc, !PT ;  /* 0x3ff0000016177812 */ /* 0x000fe200078efcff */
[----:B------:R-:W-:Y:S01]  /*22d0*/  IMAD.MOV.U32 R22, RZ, RZ, R24 ;  /* 0x000000ffff167224 */ /* 0x000fe200078e0018 */
[----:B------:R-:W-:-:S03]  /*22e0*/  LOP3.LUT R37, R25, 0x7ff00000, RZ, 0xc0, !PT ;  /* 0x7ff0000019257812 */ /* 0x000fc600078ec0ff */
[----:B------:R-:W-:Y:S02]  /*22f0*/  @!P2 LOP3.LUT R26, R25, 0x7ff00000, RZ, 0xc0, !PT ;  /* 0x7ff00000191aa812 */ /* 0x000fe400078ec0ff */
[----:B------:R-:W-:Y:S01]  /*2300*/  @!P0 DMUL R22, R24, 8.98846567431157953865e+307 ;  /* 0x7fe0000018168828 */ /* 0x000fe20000000000 */
[C---:B------:R-:W-:Y:S02]  /*2310*/  ISETP.GE.U32.AND P1, PT, R35.reuse, R37, PT ;  /* 0x000000252300720c */ /* 0x040fe40003f26070 */
[----:B------:R-:W-:Y:S01]  /*2320*/  @!P2 ISETP.GE.U32.AND P3, PT, R35, R26, PT ;  /* 0x0000001a2300a20c */ /* 0x000fe20003f66070 */
[----:B------:R-:W-:Y:S01]  /*2330*/  IMAD.MOV.U32 R26, RZ, RZ, R20 ;  /* 0x000000ffff1a7224 */ /* 0x000fe200078e0014 */
[C---:B------:R-:W-:Y:S01]  /*2340*/  SEL R27, R36.reuse, 0x63400000, !P1 ;  /* 0x63400000241b7807 */ /* 0x040fe20004800000 */
[----:B------:R-:W0:Y:S01]  /*2350*/  MUFU.RCP64H R29, R23 ;  /* 0x00000017001d7308 */ /* 0x000e220000001800 */
[----:B------:R-:W-:Y:S02]  /*2360*/  @!P2 SEL R31, R36, 0x63400000, !P3 ;  /* 0x63400000241fa807 */ /* 0x000fe40005800000 */
[----:B------:R-:W-:-:S02]  /*2370*/  LOP3.LUT R27, R27, 0x800fffff, R21, 0xf8, !PT ;  /* 0x800fffff1b1b7812 */ /* 0x000fc400078ef815 */
[----:B------:R-:W-:Y:S02]  /*2380*/  @!P2 LOP3.LUT R31, R31, 0x80000000, R21, 0xf8, !PT ;  /* 0x800000001f1fa812 */ /* 0x000fe400078ef815 */
[----:B------:R-:W-:Y:S02]  /*2390*/  @!P2 MOV R30, RZ ;  /* 0x000000ff001ea202 */ /* 0x000fe40000000f00 */
[----:B------:R-:W-:Y:S02]  /*23a0*/  @!P2 LOP3.LUT R31, R31, 0x100000, RZ, 0xfc, !PT ;  /* 0x001000001f1fa812 */ /* 0x000fe400078efcff */
[----:B------:R-:W-:-:S04]  /*23b0*/  @!P0 LOP3.LUT R37, R23, 0x7ff00000, RZ, 0xc0, !PT ;  /* 0x7ff0000017258812 */ /* 0x000fc800078ec0ff */
[----:B------:R-:W-:Y:S02]  /*23c0*/  @!P2 DFMA R26, R26, 2, -R30 ;  /* 0x400000001a1aa82b */ /* 0x000fe4000000081e */
[----:B0-----:R-:W-:-:S08]  /*23d0*/  DFMA R30, R28, -R22, 1 ;  /* 0x3ff000001c1e742b */ /* 0x001fd00000000816 */
[----:B------:R-:W-:-:S08]  /*23e0*/  DFMA R30, R30, R30, R30 ;  /* 0x0000001e1e1e722b */ /* 0x000fd0000000001e */
[----:B------:R-:W-:-:S08]  /*23f0*/  DFMA R30, R28, R30, R28 ;  /* 0x0000001e1c1e722b */ /* 0x000fd0000000001c */
[----:B------:R-:W-:-:S08]  /*2400*/  DFMA R28, R30, -R22, 1 ;  /* 0x3ff000001e1c742b */ /* 0x000fd00000000816 */
[----:B------:R-:W-:-:S08]  /*2410*/  DFMA R28, R30, R28, R30 ;  /* 0x0000001c1e1c722b */ /* 0x000fd0000000001e */
[----:B------:R-:W-:-:S08]  /*2420*/  DMUL R30, R28, R26 ;  /* 0x0000001a1c1e7228 */ /* 0x000fd00000000000 */
[----:B------:R-:W-:-:S08]  /*2430*/  DFMA R32, R30, -R22, R26 ;  /* 0x800000161e20722b */ /* 0x000fd0000000001a */
[----:B------:R-:W-:Y:S01]  /*2440*/  DFMA R32, R28, R32, R30 ;  /* 0x000000201c20722b */ /* 0x000fe2000000001e */
[----:B------:R-:W-:Y:S01]  /*2450*/  IMAD.MOV.U32 R30, RZ, RZ, R35 ;  /* 0x000000ffff1e7224 */ /* 0x000fe200078e0023 */
[----:B------:R-:W-:-:S05]  /*2460*/  @!P2 LOP3.LUT R30, R27, 0x7ff00000, RZ, 0xc0, !PT ;  /* 0x7ff000001b1ea812 */ /* 0x000fca00078ec0ff */
[----:B------:R-:W-:-:S05]  /*2470*/  VIADD R28, R30, 0xffffffff ;  /* 0xffffffff1e1c7836 */ /* 0x000fca0000000000 */
[----:B------:R-:W-:Y:S01]  /*2480*/  ISETP.GT.U32.AND P0, PT, R28, 0x7feffffe, PT ;  /* 0x7feffffe1c00780c */ /* 0x000fe20003f04070 */
[----:B------:R-:W-:-:S05]  /*2490*/  VIADD R28, R37, 0xffffffff ;  /* 0xffffffff251c7836 */ /* 0x000fca0000000000 */
[----:B------:R-:W-:-:S13]  /*24a0*/  ISETP.GT.U32.OR P0, PT, R28, 0x7feffffe, P0 ;  /* 0x7feffffe1c00780c */ /* 0x000fda0000704470 */
[----:B------:R-:W-:Y:S05]  /*24b0*/  @P0 BRA `(.L_x_22) ;  /* 0x00000000006c0947 */ /* 0x000fea0003800000 */
[----:B------:R-:W-:-:S04]  /*24c0*/  LOP3.LUT R28, R25, 0x7ff00000, RZ, 0xc0, !PT ;  /* 0x7ff00000191c7812 */ /* 0x000fc800078ec0ff */
[CC--:B------:R-:W-:Y:S02]  /*24d0*/  VIADDMNMX R20, R35.reuse, -R28.reuse, 0xb9600000, !PT ;  /* 0xb960000023147446 */ /* 0x0c0fe4000780091c */
[----:B------:R-:W-:Y:S02]  /*24e0*/  ISETP.GE.U32.AND P0, PT, R35, R28, PT ;  /* 0x0000001c2300720c */ /* 0x000fe40003f06070 */
[----:B------:R-:W-:Y:S02]  /*24f0*/  VIMNMX R20, PT, PT, R20, 0x46a00000, PT ;  /* 0x46a0000014147848 */ /* 0x000fe40003fe0100 */
[----:B------:R-:W-:-:S04]  /*2500*/  SEL R21, R36, 0x63400000, !P0 ;  /* 0x6340000024157807 */ /* 0x000fc80004000000 */
[----:B------:R-:W-:Y:S01]  /*2510*/  IADD3 R30, PT, PT, -R21, R20, RZ ;  /* 0x00000014151e7210 */ /* 0x000fe20007ffe1ff */
[----:B------:R-:W-:-:S04]  /*2520*/  IMAD.MOV.U32 R20, RZ, RZ, RZ ;  /* 0x000000ffff147224 */ /* 0x000fc800078e00ff */
[----:B------:R-:W-:-:S06]  /*2530*/  VIADD R21, R30, 0x7fe00000 ;  /* 0x7fe000001e157836 */ /* 0x000fcc0000000000 */
[----:B------:R-:W-:-:S10]  /*2540*/  DMUL R28, R32, R20 ;  /* 0x00000014201c7228 */ /* 0x000fd40000000000 */
[----:B------:R-:W-:-:S13]  /*2550*/  FSETP.GTU.AND P0, PT, |R29|, 1.469367938527859385e-39, PT ;  /* 0x001000001d00780b */ /* 0x000fda0003f0c200 */
[----:B------:R-:W-:Y:S05]  /*2560*/  @P0 BRA `(.L_x_23) ;  /* 0x0000000000940947 */ /* 0x000fea0003800000 */
[----:B------:R-:W-:-:S06]  /*2570*/  DFMA R22, R32, -R22, R26 ;  /* 0x800000162016722b */ /* 0x000fcc000000001a */
[----:B------:R-:W-:-:S04]  /*2580*/  IMAD.MOV.U32 R22, RZ, RZ, RZ ;  /* 0x000000ffff167224 */ /* 0x000fc800078e00ff */
[C---:B------:R-:W-:Y:S02]  /*2590*/  FSETP.NEU.AND P0, PT, R23.reuse, RZ, PT ;  /* 0x000000ff1700720b */ /* 0x040fe40003f0d000 */
[----:B------:R-:W-:-:S04]  /*25a0*/  LOP3.LUT R25, R23, 0x80000000, R25, 0x48, !PT ;  /* 0x8000000017197812 */ /* 0x000fc800078e4819 */
[----:B------:R-:W-:-:S07]  /*25b0*/  LOP3.LUT R23, R25, R21, RZ, 0xfc, !PT ;  /* 0x0000001519177212 */ /* 0x000fce00078efcff */
[----:B------:R-:W-:Y:S05]  /*25c0*/  @!P0 BRA `(.L_x_23) ;  /* 0x00000000007c8947 */ /* 0x000fea0003800000 */
[----:B------:R-:W-:Y:S01]  /*25d0*/  IMAD.MOV R21, RZ, RZ, -R30 ;  /* 0x000000ffff157224 */ /* 0x000fe200078e0a1e */
[----:B------:R-:W-:Y:S01]  /*25e0*/  MOV R20, RZ ;  /* 0x000000ff00147202 */ /* 0x000fe20000000f00 */
[----:B------:R-:W-:-:S05]  /*25f0*/  DMUL.RP R22, R32, R22 ;  /* 0x0000001620167228 */ /* 0x000fca0000008000 */
[----:B------:R-:W-:-:S05]  /*2600*/  DFMA R20, R28, -R20, R32 ;  /* 0x800000141c14722b */ /* 0x000fca0000000020 */
[----:B------:R-:W-:Y:S02]  /*2610*/  LOP3.LUT R25, R23, R25, RZ, 0x3c, !PT ;  /* 0x0000001917197212 */ /* 0x000fe400078e3cff */
[----:B------:R-:W-:-:S04]  /*2620*/  IADD3 R20, PT, PT, -R30, -0x43300000, RZ ;  /* 0xbcd000001e147810 */ /* 0x000fc80007ffe1ff */
[----:B------:R-:W-:-:S04]  /*2630*/  FSETP.NEU.AND P0, PT, |R21|, R20, PT ;  /* 0x000000141500720b */ /* 0x000fc80003f0d200 */
[----:B------:R-:W-:Y:S02]  /*2640*/  FSEL R28, R22, R28, !P0 ;  /* 0x0000001c161c7208 */ /* 0x000fe40004000000 */
[----:B------:R-:W-:Y:S01]  /*2650*/  FSEL R29, R25, R29, !P0 ;  /* 0x0000001d191d7208 */ /* 0x000fe20004000000 */
[----:B------:R-:W-:Y:S06]  /*2660*/  BRA `(.L_x_23) ;  /* 0x0000000000547947 */ /* 0x000fec0003800000 */
.L_x_22:
[----:B------:R-:W-:-:S14]  /*2670*/  DSETP.NAN.AND P0, PT, R20, R20, PT ;  /* 0x000000141400722a */ /* 0x000fdc0003f08000 */
[----:B------:R-:W-:Y:S05]  /*2680*/  @P0 BRA `(.L_x_24) ;  /* 0x0000000000440947 */ /* 0x000fea0003800000 */
[----:B------:R-:W-:-:S14]  /*2690*/  DSETP.NAN.AND P0, PT, R24, R24, PT ;  /* 0x000000181800722a */ /* 0x000fdc0003f08000 */
[----:B------:R-:W-:Y:S05]  /*26a0*/  @P0 BRA `(.L_x_25) ;  /* 0x0000000000300947 */ /* 0x000fea0003800000 */
[----:B------:R-:W-:Y:S01]  /*26b0*/  ISETP.NE.AND P0, PT, R30, R37, PT ;  /* 0x000000251e00720c */ /* 0x000fe20003f05270 */
[----:B------:R-:W-:Y:S02]  /*26c0*/  IMAD.MOV.U32 R28, RZ, RZ, 0x0 ;  /* 0x00000000ff1c7424 */ /* 0x000fe400078e00ff */
[----:B------:R-:W-:-:S10]  /*26d0*/  IMAD.MOV.U32 R29, RZ, RZ, -0x80000 ;  /* 0xfff80000ff1d7424 */ /* 0x000fd400078e00ff */
[----:B------:R-:W-:Y:S05]  /*26e0*/  @!P0 BRA `(.L_x_23) ;  /* 0x0000000000348947 */ /* 0x000fea0003800000 */
[----:B------:R-:W-:Y:S02]  /*26f0*/  ISETP.NE.AND P0, PT, R30, 0x7ff00000, PT ;  /* 0x7ff000001e00780c */ /* 0x000fe40003f05270 */
[----:B------:R-:W-:Y:S02]  /*2700*/  LOP3.LUT R29, R21, 0x80000000, R25, 0x48, !PT ;  /* 0x80000000151d7812 */ /* 0x000fe400078e4819 */
[----:B------:R-:W-:-:S13]  /*2710*/  ISETP.EQ.OR P0, PT, R37, RZ, !P0 ;  /* 0x000000ff2500720c */ /* 0x000fda0004702670 */
[----:B------:R-:W-:Y:S01]  /*2720*/  @P0 LOP3.LUT R20, R29, 0x7ff00000, RZ, 0xfc, !PT ;  /* 0x7ff000001d140812 */ /* 0x000fe200078efcff */
[----:B------:R-:W-:Y:S02]  /*2730*/  @!P0 IMAD.MOV.U32 R28, RZ, RZ, RZ ;  /* 0x000000ffff1c8224 */ /* 0x000fe400078e00ff */
[----:B------:R-:W-:Y:S01]  /*2740*/  @P0 IMAD.MOV.U32 R28, RZ, RZ, RZ ;  /* 0x000000ffff1c0224 */ /* 0x000fe200078e00ff */
[----:B------:R-:W-:Y:S01]  /*2750*/  @P0 MOV R29, R20 ;  /* 0x00000014001d0202 */ /* 0x000fe20000000f00 */
[----:B------:R-:W-:Y:S06]  /*2760*/  BRA `(.L_x_23) ;  /* 0x0000000000147947 */ /* 0x000fec0003800000 */
.L_x_25:
[----:B------:R-:W-:Y:S01]  /*2770*/  LOP3.LUT R29, R25, 0x80000, RZ, 0xfc, !PT ;  /* 0x00080000191d7812 */ /* 0x000fe200078efcff */
[----:B------:R-:W-:Y:S01]  /*2780*/  IMAD.MOV.U32 R28, RZ, RZ, R24 ;  /* 0x000000ffff1c7224 */ /* 0x000fe200078e0018 */
[----:B------:R-:W-:Y:S06]  /*2790*/  BRA `(.L_x_23) ;  /* 0x0000000000087947 */ /* 0x000fec0003800000 */
.L_x_24:
[----:B------:R-:W-:Y:S01]  /*27a0*/  LOP3.LUT R29, R21, 0x80000, RZ, 0xfc, !PT ;  /* 0x00080000151d7812 */ /* 0x000fe200078efcff */
[----:B------:R-:W-:-:S07]  /*27b0*/  IMAD.MOV.U32 R28, RZ, RZ, R20 ;  /* 0x000000ffff1c7224 */ /* 0x000fce00078e0014 */
.L_x_23:
[----:B------:R-:W-:Y:S05]  /*27c0*/  BSYNC.RECONVERGENT B1 ;  /* 0x0000000000017941 */ /* 0x000fea0003800200 */
.L_x_21:
[----:B------:R-:W-:Y:S02]  /*27d0*/  IMAD.MOV.U32 R20, RZ, RZ, R0 ;  /* 0x000000ffff147224 */ /* 0x000fe400078e0000 */
[----:B------:R-:W-:-:S04]  /*27e0*/  IMAD.MOV.U32 R21, RZ, RZ, 0x0 ;  /* 0x00000000ff157424 */ /* 0x000fc800078e00ff */
[----:B------:R-:W-:Y:S05]  /*27f0*/  RET.REL.NODEC R20 `(_Z12_pcm_d2D_d2SPdS_PKdS1_S1_i) ;  /* 0xffffffd814007950 */ /* 0x000fea0003c3ffff */
        .weak           $__internal_3_$__cuda_sm20_dsqrt_rn_f64_mediumpath_v1
        .type           $__internal_3_$__cuda_sm20_dsqrt_rn_f64_mediumpath_v1,@function
        .size           $__internal_3_$__cuda_sm20_dsqrt_rn_f64_mediumpath_v1,(.L_x_131 - $__internal_3_$__cuda_sm20_dsqrt_rn_f64_mediumpath_v1)
$__internal_3_$__cuda_sm20_dsqrt_rn_f64_mediumpath_v1:
[----:B------:R-:W-:Y:S01]  /*2800*/  ISETP.GE.U32.AND P0, PT, R10, -0x3400000, PT ;  /* 0xfcc000000a00780c */ /* 0x000fe20003f06070 */
[----:B------:R-:W-:Y:S01]  /*2810*/  BSSY.RECONVERGENT B1, `(.L_x_26) ;  /* 0x0000024000017945 */ /* 0x000fe20003800200 */
[----:B------:R-:W-:-:S11]  /*2820*/  MOV R13, R19 ;  /* 0x00000013000d7202 */ /* 0x000fd60000000f00 */
[----:B------:R-:W-:Y:S05]  /*2830*/  @!P0 BRA `(.L_x_27) ;  /* 0x0000000000208947 */ /* 0x000fea0003800000 */
[----:B------:R-:W-:-:S10]  /*2840*/  DFMA.RM R12, R16, R12, R14 ;  /* 0x0000000c100c722b */ /* 0x000fd4000000400e */
[----:B------:R-:W-:-:S05]  /*2850*/  IADD3 R6, P0, PT, R12, 0x1, RZ ;  /* 0x000000010c067810 */ /* 0x000fca0007f1e0ff */
[----:B------:R-:W-:-:S06]  /*2860*/  IMAD.X R7, RZ, RZ, R13, P0 ;  /* 0x000000ffff077224 */ /* 0x000fcc00000e060d */
[----:B------:R-:W-:-:S08]  /*2870*/  DFMA.RP R8, -R12, R6, R8 ;  /* 0x000000060c08722b */ /* 0x000fd00000008108 */
[----:B------:R-:W-:-:S06]  /*2880*/  DSETP.GT.AND P0, PT, R8, RZ, PT ;  /* 0x000000ff0800722a */ /* 0x000fcc0003f04000 */
[----:B------:R-:W-:Y:S02]  /*2890*/  FSEL R6, R6, R12, P0 ;  /* 0x0000000c06067208 */ /* 0x000fe40000000000 */
[----:B------:R-:W-:Y:S01]  /*28a0*/  FSEL R7, R7, R13, P0 ;  /* 0x0000000d07077208 */ /* 0x000fe20000000000 */
[----:B------:R-:W-:Y:S06]  /*28b0*/  BRA `(.L_x_28) ;  /* 0x0000000000647947 */ /* 0x000fec0003800000 */
.L_x_27:
[----:B------:R-:W-:-:S14]  /*28c0*/  DSETP.NE.AND P0, PT, R8, RZ, PT ;  /* 0x000000ff0800722a */ /* 0x000fdc0003f05000 */
[----:B------:R-:W-:Y:S05]  /*28d0*/  @!P0 BRA `(.L_x_29) ;  /* 0x0000000000588947 */ /* 0x000fea0003800000 */
[----:B------:R-:W-:-:S13]  /*28e0*/  ISETP.GE.AND P0, PT, R9, RZ, PT ;  /* 0x000000ff0900720c */ /* 0x000fda0003f06270 */
[----:B------:R-:W-:Y:S02]  /*28f0*/  @!P0 IMAD.MOV.U32 R6, RZ, RZ, 0x0 ;  /* 0x00000000ff068424 */ /* 0x000fe400078e00ff */
[----:B------:R-:W-:Y:S01]  /*2900*/  @!P0 IMAD.MOV.U32 R7, RZ, RZ, -0x80000 ;  /* 0xfff80000ff078424 */ /* 0x000fe200078e00ff */
[----:B------:R-:W-:Y:S06]  /*2910*/  @!P0 BRA `(.L_x_28) ;  /* 0x00000000004c8947 */ /* 0x000fec0003800000 */
[----:B------:R-:W-:-:S13]  /*2920*/  ISETP.GT.AND P0, PT, R9, 0x7fefffff, PT ;  /* 0x7fefffff0900780c */ /* 0x000fda0003f04270 */
[----:B------:R-:W-:Y:S05]  /*2930*/  @P0 BRA `(.L_x_29) ;  /* 0x0000000000400947 */ /* 0x000fea0003800000 */
[----:B------:R-:W-:Y:S01]  /*2940*/  DMUL R8, R8, 8.11296384146066816958e+31 ;  /* 0x4690000008087828 */ /* 0x000fe20000000000 */
[----:B------:R-:W-:Y:S01]  /*2950*/  IMAD.MOV.U32 R6, RZ, RZ, RZ ;  /* 0x000000ffff067224 */ /* 0x000fe200078e00ff */
[----:B------:R-:W-:Y:S01]  /*2960*/  MOV R12, 0x0 ;  /* 0x00000000000c7802 */ /* 0x000fe20000000f00 */
[----:B------:R-:W-:-:S03]  /*2970*/  IMAD.MOV.U32 R13, RZ, RZ, 0x3fd80000 ;  /* 0x3fd80000ff0d7424 */ /* 0x000fc600078e00ff */
[----:B------:R-:W0:Y:S02]  /*2980*/  MUFU.RSQ64H R7, R9 ;  /* 0x0000000900077308 */ /* 0x000e240000001c00 */
[----:B0-----:R-:W-:-:S08]  /*2990*/  DMUL R10, R6, R6 ;  /* 0x00000006060a7228 */ /* 0x001fd00000000000 */
[----:B------:R-:W-:-:S08]  /*29a0*/  DFMA R10, R8, -R10, 1 ;  /* 0x3ff00000080a742b */ /* 0x000fd0000000080a */
[----:B------:R-:W-:Y:S02]  /*29b0*/  DFMA R12, R10, R12, 0.5 ;  /* 0x3fe000000a0c742b */ /* 0x000fe4000000000c */
[----:B------:R-:W-:-:S08]  /*29c0*/  DMUL R10, R6, R10 ;  /* 0x0000000a060a7228 */ /* 0x000fd00000000000 */
[----:B------:R-:W-:-:S08]  /*29d0*/  DFMA R10, R12, R10, R6 ;  /* 0x0000000a0c0a722b */ /* 0x000fd00000000006 */
[----:B------:R-:W-:Y:S02]  /*29e0*/  DMUL R6, R8, R10 ;  /* 0x0000000a08067228 */ /* 0x000fe40000000000 */
[----:B------:R-:W-:-:S06]  /*29f0*/  VIADD R11, R11, 0xfff00000 ;  /* 0xfff000000b0b7836 */ /* 0x000fcc0000000000 */
[----:B------:R-:W-:-:S08]  /*2a00*/  DFMA R12, R6, -R6, R8 ;  /* 0x80000006060c722b */ /* 0x000fd00000000008 */
[----:B------:R-:W-:-:S10]  /*2a10*/  DFMA R6, R10, R12, R6 ;  /* 0x0000000c0a06722b */ /* 0x000fd40000000006 */
[----:B------:R-:W-:Y:S01]  /*2a20*/  VIADD R7, R7, 0xfcb00000 ;  /* 0xfcb0000007077836 */ /* 0x000fe20000000000 */
[----:B------:R-:W-:Y:S06]  /*2a30*/  BRA `(.L_x_28) ;  /* 0x0000000000047947 */ /* 0x000fec0003800000 */
.L_x_29:
[----:B------:R-:W-:-:S11]  /*2a40*/  DADD R6, R8, R8 ;  /* 0x0000000008067229 */ /* 0x000fd60000000008 */
.L_x_28:
[----:B------:R-:W-:Y:S05]  /*2a50*/  BSYNC.RECONVERGENT B1 ;  /* 0x0000000000017941 */ /* 0x000fea0003800200 */
.L_x_26:
[----:B------:R-:W-:Y:S01]  /*2a60*/  IMAD.MOV.U32 R8, RZ, RZ, R6 ;  /* 0x000000ffff087224 */ /* 0x000fe200078e0006 */
[----:B------:R-:W-:Y:S01]  /*2a70*/  MOV R9, R7 ;  /* 0x0000000700097202 */ /* 0x000fe20000000f00 */
[----:B------:R-:W-:Y:S02]  /*2a80*/  IMAD.MOV.U32 R6, RZ, RZ, R0 ;  /* 0x000000ffff067224 */ /* 0x000fe400078e0000 */
[----:B------:R-:W-:-:S04]  /*2a90*/  IMAD.MOV.U32 R7, RZ, RZ, 0x0 ;  /* 0x00000000ff077424 */ /* 0x000fc800078e00ff */
[----:B------:R-:W-:Y:S05]  /*2aa0*/  RET.REL.NODEC R6 `(_Z12_pcm_d2D_d2SPdS_PKdS1_S1_i) ;  /* 0xffffffd406547950 */ /* 0x000fea0003c3ffff */
.L_x_30:
        /* <DEDUP_REMOVED lines=13> */
.L_x_131:


//--------------------- .text._Z21_pcm_left_multiply_dSPdPKdS1_S1_i --------------------------
	.section	.text._Z21_pcm_left_multiply_dSPdPKdS1_S1_i,"ax",@progbits
	.align	128
.text._Z21_pcm_left_multiply_dSPdPKdS1_S1_i:
        .type           _Z21_pcm_left_multiply_dSPdPKdS1_S1_i,@function
        .size           _Z21_pcm_left_multiply_dSPdPKdS1_S1_i,(.L_x_135 - _Z21_pcm_left_multiply_dSPdPKdS1_S1_i)
        .other          _Z21_pcm_left_multiply_dSPdPKdS1_S1_i,@"STO_CUDA_ENTRY STV_DEFAULT"
_Z21_pcm_left_multiply_dSPdPKdS1_S1_i:
[----:B------:R-:W-:Y:S01]  /*0000*/  LDC R1, c[0x0][0x37c] ;  /* 0x0000df00ff017b82 */ /* 0x000fe20000000800 */
[----:B------:R-:W0:Y:S07]  /*0010*/  S2R R2, SR_TID.X ;  /* 0x0000000000027919 */ /* 0x000e2e0000002100 */
[----:B------:R-:W0:Y:S01]  /*0020*/  S2UR UR4, SR_CTAID.X ;  /* 0x00000000000479c3 */ /* 0x000e220000002500 */
[----:B------:R-:W1:Y:S07]  /*0030*/  LDCU UR5, c[0x0][0x3a0] ;  /* 0x00007400ff0577ac */ /* 0x000e6e0008000800 */
[----:B------:R-:W0:Y:S01]  /*0040*/  LDC R3, c[0x0][0x360] ;  /* 0x0000d800ff037b82 */ /* 0x000e220000000800 */
[----:B-1----:R-:W-:-:S02]  /*0050*/  IMAD.U32 R0, RZ, RZ, UR5 ;  /* 0x00000005ff007e24 */ /* 0x002fc4000f8e00ff */
[----:B0-----:R-:W-:-:S05]  /*0060*/  IMAD R3, R3, UR4, R2 ;  /* 0x0000000403037c24 */ /* 0x001fca000f8e0202 */
[----:B------:R-:W-:-:S13]  /*0070*/  ISETP.GE.AND P0, PT, R3, R0, PT ;  /* 0x000000000300720c */ /* 0x000fda0003f06270 */
[----:B------:R-:W-:Y:S05]  /*0080*/  @P0 EXIT ;  /* 0x000000000000094d */ /* 0x000fea0003800000 */
[----:B------:R-:W0:Y:S01]  /*0090*/  S2R R5, SR_TID.Y ;  /* 0x0000000000057919 */ /* 0x000e220000002200 */
[----:B------:R-:W1:Y:S01]  /*00a0*/  LDCU.64 UR8, c[0x0][0x358] ;  /* 0x00006b00ff0877ac */ /* 0x000e620008000a00 */
[----:B------:R-:W-:Y:S01]  /*00b0*/  BSSY.RECONVERGENT B0, `(.L_x_31) ;  /* 0x00001dc000007945 */ /* 0x000fe20003800200 */
[----:B------:R-:W-:Y:S02]  /*00c0*/  CS2R R46, SRZ ;  /* 0x00000000002e7805 */ /* 0x000fe4000001ff00 */
[----:B------:R-:W-:Y:S01]  /*00d0*/  CS2R R44, SRZ ;  /* 0x00000000002c7805 */ /* 0x000fe2000001ff00 */
[----:B------:R-:W2:Y:S01]  /*00e0*/  LDCU UR7, c[0x0][0x3a0] ;  /* 0x00007400ff0777ac */ /* 0x000ea20008000800 */
[----:B------:R-:W-:Y:S02]  /*00f0*/  CS2R R42, SRZ ;  /* 0x00000000002a7805 */ /* 0x000fe4000001ff00 */
[----:B0-----:R-:W-:-:S13]  /*0100*/  ISETP.GE.AND P0, PT, R5, R0, PT ;  /* 0x000000000500720c */ /* 0x001fda0003f06270 */
[----:B-12---:R-:W-:Y:S05]  /*0110*/  @P0 BRA `(.L_x_32) ;  /* 0x0000001c00540947 */ /* 0x006fea0003800000 */
[----:B------:R-:W0:Y:S01]  /*0120*/  LDC.64 R34, c[0x0][0x398] ;  /* 0x0000e600ff227b82 */ /* 0x000e220000000a00 */
[----:B------:R-:W-:-:S07]  /*0130*/  IMAD R9, R3, 0x3, RZ ;  /* 0x0000000303097824 */ /* 0x000fce00078e02ff */
[----:B------:R-:W1:Y:S01]  /*0140*/  LDC.64 R6, c[0x0][0x390] ;  /* 0x0000e400ff067b82 */ /* 0x000e620000000a00 */
[----:B0-----:R-:W-:-:S06]  /*0150*/  IMAD.WIDE R34, R3, 0x8, R34 ;  /* 0x0000000803227825 */ /* 0x001fcc00078e0222 */
[----:B------:R-:W5:Y:S01]  /*0160*/  LDG.E.64 R34, desc[UR8][R34.64] ;  /* 0x0000000822227981 */ /* 0x000f62000c1e1b00 */
[----:B-1----:R-:W-:-:S05]  /*0170*/  IMAD.WIDE R6, R9, 0x8, R6 ;  /* 0x0000000809067825 */ /* 0x002fca00078e0206 */
[----:B------:R0:W5:Y:S04]  /*0180*/  LDG.E.64 R40, desc[UR8][R6.64] ;  /* 0x0000000806287981 */ /* 0x000168000c1e1b00 */
[----:B------:R0:W5:Y:S04]  /*0190*/  LDG.E.64 R38, desc[UR8][R6.64+0x8] ;  /* 0x0000080806267981 */ /* 0x000168000c1e1b00 */
[----:B------:R0:W5:Y:S01]  /*01a0*/  LDG.E.64 R36, desc[UR8][R6.64+0x10] ;  /* 0x0000100806247981 */ /* 0x000162000c1e1b00 */
[----:B------:R-:W-:Y:S01]  /*01b0*/  IMAD.MOV.U32 R4, RZ, RZ, R5 ;  /* 0x000000ffff047224 */ /* 0x000fe200078e0005 */
[----:B------:R-:W-:-:S02]  /*01c0*/  CS2R R42, SRZ ;  /* 0x00000000002a7805 */ /* 0x000fc4000001ff00 */
[----:B------:R-:W-:Y:S02]  /*01d0*/  CS2R R44, SRZ ;  /* 0x00000000002c7805 */ /* 0x000fe4000001ff00 */
[----:B------:R-:W-:-:S07]  /*01e0*/  CS2R R46, SRZ ;  /* 0x00000000002e7805 */ /* 0x000fce000001ff00 */
.L_x_49:
[----:B0-----:R-:W0:Y:S02]  /*01f0*/  LDC.64 R6, c[0x0][0x398] ;  /* 0x0000e600ff067b82 */ /* 0x001e240000000a00 */
[----:B0-----:R-:W-:-:S06]  /*0200*/  IMAD.WIDE R6, R4, 0x8, R6 ;  /* 0x0000000804067825 */ /* 0x001fcc00078e0206 */
[----:B------:R-:W2:Y:S01]  /*0210*/  LDG.E.64 R6, desc[UR8][R6.64] ;  /* 0x0000000806067981 */ /* 0x000ea2000c1e1b00 */
[----:B------:R-:W-:Y:S01]  /*0220*/  IMAD.MOV.U32 R12, RZ, RZ, 0x0 ;  /* 0x00000000ff0c7424 */ /* 0x000fe200078e00ff */
[----:B------:R-:W-:Y:S01]  /*0230*/  BSSY.RECONVERGENT B1, `(.L_x_33) ;  /* 0x0000015000017945 */ /* 0x000fe20003800200 */
[----:B------:R-:W-:Y:S01]  /*0240*/  IMAD.MOV.U32 R13, RZ, RZ, 0x3fd80000 ;  /* 0x3fd80000ff0d7424 */ /* 0x000fe200078e00ff */
[-C--:B--2---:R-:W-:Y:S02]  /*0250*/  DMUL R8, R6, R6.reuse ;  /* 0x0000000606087228 */ /* 0x084fe40000000000 */
[----:B-----5:R-:W-:-:S06]  /*0260*/  DMUL R6, R34, R6 ;  /* 0x0000000622067228 */ /* 0x020fcc0000000000 */
[----:B------:R-:W-:-:S06]  /*0270*/  DFMA R14, R34, R34, R8 ;  /* 0x00000022220e722b */ /* 0x000fcc0000000008 */
        /* <DEDUP_REMOVED lines=15> */
[----:B------:R-:W-:Y:S05]  /*0370*/  CALL.REL.NOINC `($__internal_5_$__cuda_sm20_dsqrt_rn_f64_mediumpath_v1) ;  /* 0x0000002400ec7944 */ /* 0x000fea0003c00000 */
.L_x_34:
[----:B------:R-:W-:Y:S05]  /*0380*/  BSYNC.RECONVERGENT B1 ;  /* 0x0000000000017941 */ /* 0x000fea0003800200 */
.L_x_33:
[----:B------:R-:W0:Y:S01]  /*0390*/  MUFU.RCP64H R9, R11 ;  /* 0x0000000b00097308 */ /* 0x000e220000001800 */
[----:B------:R-:W-:Y:S01]  /*03a0*/  MOV R8, 0x1 ;  /* 0x0000000100087802 */ /* 0x000fe20000000f00 */
[----:B------:R-:W-:Y:S01]  /*03b0*/  BSSY.RECONVERGENT B1, `(.L_x_35) ;  /* 0x0000011000017945 */ /* 0x000fe20003800200 */
[----:B------:R-:W-:-:S04]  /*03c0*/  FSETP.GEU.AND P1, PT, |R7|, 6.5827683646048100446e-37, PT ;  /* 0x036000000700780b */ /* 0x000fc80003f2e200 */
        /* <DEDUP_REMOVED lines=11> */
[----:B------:R-:W-:-:S07]  /*0480*/  MOV R0, 0x4a0 ;  /* 0x000004a000007802 */ /* 0x000fce0000000f00 */
[----:B------:R-:W-:Y:S05]  /*0490*/  CALL.REL.NOINC `($__internal_4_$__cuda_sm20_div_rn_f64_full) ;  /* 0x0000002000287944 */ /* 0x000fea0003c00000 */
[----:B------:R-:W-:Y:S02]  /*04a0*/  IMAD.MOV.U32 R26, RZ, RZ, R8 ;  /* 0x000000ffff1a7224 */ /* 0x000fe400078e0008 */
[----:B------:R-:W-:-:S07]  /*04b0*/  IMAD.MOV.U32 R27, RZ, RZ, R9 ;  /* 0x000000ffff1b7224 */ /* 0x000fce00078e0009 */
.L_x_36:
[----:B------:R-:W-:Y:S05]  /*04c0*/  BSYNC.RECONVERGENT B1 ;  /* 0x0000000000017941 */ /* 0x000fea0003800200 */
.L_x_35:
[----:B------:R-:W0:Y:S01]  /*04d0*/  LDC.64 R6, c[0x0][0x390] ;  /* 0x0000e400ff067b82 */ /* 0x000e220000000a00 */
[----:B------:R-:W-:-:S04]  /*04e0*/  IMAD R9, R4, 0x3, RZ ;  /* 0x0000000304097824 */ /* 0x000fc800078e02ff */
[----:B0-----:R-:W-:-:S05]  /*04f0*/  IMAD.WIDE R6, R9, 0x8, R6 ;  /* 0x0000000809067825 */ /* 0x001fca00078e0206 */
[----:B------:R-:W2:Y:S04]  /*0500*/  LDG.E.64 R32, desc[UR8][R6.64] ;  /* 0x0000000806207981 */ /* 0x000ea8000c1e1b00 */
[----:B------:R-:W3:Y:S04]  /*0510*/  LDG.E.64 R30, desc[UR8][R6.64+0x8] ;  /* 0x00000808061e7981 */ /* 0x000ee8000c1e1b00 */
[----:B------:R-:W4:Y:S01]  /*0520*/  LDG.E.64 R28, desc[UR8][R6.64+0x10] ;  /* 0x00001008061c7981 */ /* 0x000f22000c1e1b00 */
[----:B------:R-:W-:Y:S01]  /*0530*/  UMOV UR4, 0xffffffff ;  /* 0xffffffff00047882 */ /* 0x000fe20000000000 */
[----:B------:R-:W-:Y:S01]  /*0540*/  UMOV UR5, 0x7fefffff ;  /* 0x7fefffff00057882 */ /* 0x000fe20000000000 */
[----:B------:R-:W-:Y:S01]  /*0550*/  IMAD.MOV.U32 R16, RZ, RZ, 0x0 ;  /* 0x00000000ff107424 */ /* 0x000fe200078e00ff */
[----:B------:R-:W-:Y:S01]  /*0560*/  UMOV UR6, UR5 ;  /* 0x0000000500067c82 */ /* 0x000fe20008000000 */
[----:B------:R-:W-:Y:S01]  /*0570*/  IMAD.MOV.U32 R17, RZ, RZ, 0x3fd80000 ;  /* 0x3fd80000ff117424 */ /* 0x000fe200078e00ff */
[----:B------:R-:W-:Y:S01]  /*0580*/  BSSY.RECONVERGENT B1, `(.L_x_37) ;  /* 0x0000086000017945 */ /* 0x000fe20003800200 */
[----:B--2---:R-:W-:-:S02]  /*0590*/  DADD R32, R40, -R32 ;  /* 0x0000000028207229 */ /* 0x004fc40000000820 */
[----:B---3--:R-:W-:Y:S02]  /*05a0*/  DADD R30, R38, -R30 ;  /* 0x00000000261e7229 */ /* 0x008fe4000000081e */
[----:B----4-:R-:W-:-:S06]  /*05b0*/  DADD R28, R36, -R28 ;  /* 0x00000000241c7229 */ /* 0x010fcc000000081c */
[----:B------:R-:W-:Y:S01]  /*05c0*/  IMAD.MOV.U32 R0, RZ, RZ, R33 ;  /* 0x000000ffff007224 */ /* 0x000fe200078e0021 */
[----:B------:R-:W-:Y:S01]  /*05d0*/  DSETP.MAX.AND P0, P1, |R32|, |R30|, PT ;  /* 0x4000001e2000722a */ /* 0x000fe2000390f200 */
[----:B------:R-:W-:Y:S02]  /*05e0*/  IMAD.MOV.U32 R11, RZ, RZ, R31 ;  /* 0x000000ffff0b7224 */ /* 0x000fe400078e001f */
[--C-:B------:R-:W-:Y:S02]  /*05f0*/  IMAD.MOV.U32 R9, RZ, RZ, R30.reuse ;  /* 0x000000ffff097224 */ /* 0x100fe400078e001e */
[----:B------:R-:W-:Y:S01]  /*0600*/  IMAD.MOV.U32 R7, RZ, RZ, R30 ;  /* 0x000000ffff077224 */ /* 0x000fe200078e001e */
[----:B------:R-:W-:Y:S01]  /*0610*/  FSEL R13, |R0|, |R11|, P0 ;  /* 0x4000000b000d7208 */ /* 0x000fe20000000200 */
[----:B------:R-:W-:Y:S02]  /*0620*/  IMAD.MOV.U32 R0, RZ, RZ, R32 ;  /* 0x000000ffff007224 */ /* 0x000fe400078e0020 */
[----:B------:R-:W-:-:S02]  /*0630*/  IMAD.MOV.U32 R6, RZ, RZ, R29 ;  /* 0x000000ffff067224 */ /* 0x000fc400078e001d */
[----:B------:R-:W-:Y:S01]  /*0640*/  IMAD.MOV.U32 R14, RZ, RZ, R31 ;  /* 0x000000ffff0e7224 */ /* 0x000fe200078e001f */
[----:B------:R-:W-:Y:S02]  /*0650*/  SEL R10, R0, R9, P0 ;  /* 0x00000009000a7207 */ /* 0x000fe40000000000 */
[----:B------:R-:W-:Y:S01]  /*0660*/  @P1 LOP3.LUT R13, R11, 0x80000, RZ, 0xfc, !PT ;  /* 0x000800000b0d1812 */ /* 0x000fe200078efcff */
[----:B------:R-:W-:Y:S02]  /*0670*/  DSETP.MIN.AND P0, P1, |R32|, |R30|, PT ;  /* 0x4000001e2000722a */ /* 0x000fe40003900200 */
[----:B------:R-:W-:Y:S01]  /*0680*/  IMAD.MOV.U32 R12, RZ, RZ, R10 ;  /* 0x000000ffff0c7224 */ /* 0x000fe200078e000a */
[----:B------:R-:W-:-:S03]  /*0690*/  MOV R11, R13 ;  /* 0x0000000d000b7202 */ /* 0x000fc60000000f00 */
[----:B------:R-:W-:Y:S01]  /*06a0*/  SEL R8, R0, R7, P0 ;  /* 0x0000000700087207 */ /* 0x000fe20000000000 */
[----:B------:R-:W-:Y:S02]  /*06b0*/  IMAD.MOV.U32 R0, RZ, RZ, R28 ;  /* 0x000000ffff007224 */ /* 0x000fe400078e001c */
[C-C-:B------:R-:W-:Y:S01]  /*06c0*/  DSETP.MAX.AND P4, P5, |R28|.reuse, R10.reuse, PT ;  /* 0x0000000a1c00722a */ /* 0x140fe20003d8f200 */
[----:B------:R-:W-:Y:S01]  /*06d0*/  IMAD.MOV.U32 R9, RZ, RZ, R11 ;  /* 0x000000ffff097224 */ /* 0x000fe200078e000b */
[----:B------:R-:W-:Y:S01]  /*06e0*/  DSETP.MIN.AND P2, P3, |R28|, R10, PT ;  /* 0x0000000a1c00722a */ /* 0x000fe20003b40200 */
[----:B------:R-:W-:-:S03]  /*06f0*/  IMAD.MOV.U32 R7, RZ, RZ, R10 ;  /* 0x000000ffff077224 */ /* 0x000fc600078e000a */
        /* <DEDUP_REMOVED lines=9> */
[----:B------:R-:W-:Y:S02]  /*0790*/  IMAD.MOV.U32 R12, RZ, RZ, RZ ;  /* 0x000000ffff0c7224 */ /* 0x000fe400078e00ff */
[----:B------:R-:W-:Y:S01]  /*07a0*/  IMAD.MOV.U32 R11, RZ, RZ, R15 ;  /* 0x000000ffff0b7224 */ /* 0x000fe200078e000f */
[----:B------:R-:W-:Y:S01]  /*07b0*/  LOP3.LUT R0, R7, 0xffc00000, RZ, 0xc0, !PT ;  /* 0xffc0000007007812 */ /* 0x000fe200078ec0ff */
[----:B------:R-:W-:-:S03]  /*07c0*/  IMAD.MOV.U32 R9, RZ, RZ, R33 ;  /* 0x000000ffff097224 */ /* 0x000fc600078e0021 */
[----:B------:R-:W-:Y:S02]  /*07d0*/  LOP3.LUT R13, R0, 0x7fd00000, RZ, 0x3c, !PT ;  /* 0x7fd00000000d7812 */ /* 0x000fe400078e3cff */
[----:B------:R-:W-:Y:S02]  /*07e0*/  FSEL R9, |R9|, |R14|, P0 ;  /* 0x4000000e09097208 */ /* 0x000fe40000000200 */
[----:B------:R-:W-:Y:S02]  /*07f0*/  @P1 LOP3.LUT R9, R14, 0x80000, RZ, 0xfc, !PT ;  /* 0x000800000e091812 */ /* 0x000fe400078efcff */
[----:B------:R-:W-:-:S04]  /*0800*/  DMUL R10, R10, R12 ;  /* 0x0000000c0a0a7228 */ /* 0x000fc80000000000 */
[-C--:B------:R-:W-:Y:S02]  /*0810*/  DMUL R8, R8, R12.reuse ;  /* 0x0000000c08087228 */ /* 0x080fe40000000000 */
[----:B------:R-:W-:Y:S02]  /*0820*/  DMUL R12, R6, R12 ;  /* 0x0000000c060c7228 */ /* 0x000fe40000000000 */
[----:B------:R-:W-:-:S08]  /*0830*/  DMUL R10, R10, R10 ;  /* 0x0000000a0a0a7228 */ /* 0x000fd00000000000 */
[----:B------:R-:W-:Y:S01]  /*0840*/  DFMA R8, R8, R8, R10 ;  /* 0x000000080808722b */ /* 0x000fe2000000000a */
[----:B------:R-:W-:-:S07]  /*0850*/  MOV R11, UR6 ;  /* 0x00000006000b7c02 */ /* 0x000fce0008000f00 */
[----:B------:R-:W-:-:S08]  /*0860*/  DFMA R8, R12, R12, R8 ;  /* 0x0000000c0c08722b */ /* 0x000fd00000000008 */
[----:B------:R-:W-:Y:S01]  /*0870*/  DSETP.MIN.AND P0, P1, R8, UR4, PT ;  /* 0x0000000408007e2a */ /* 0x000fe2000b900000 */
[----:B------:R-:W-:Y:S01]  /*0880*/  UMOV UR5, 0x3c7abc9e ;  /* 0x3c7abc9e00057882 */ /* 0x000fe20000000000 */
[----:B------:R-:W-:-:S05]  /*0890*/  IMAD.MOV.U32 R10, RZ, RZ, R9 ;  /* 0x000000ffff0a7224 */ /* 0x000fca00078e0009 */
[----:B------:R-:W-:Y:S01]  /*08a0*/  FSEL R13, R10, UR6, P0 ;  /* 0x000000060a0d7c08 */ /* 0x000fe20008000000 */
[----:B------:R-:W-:-:S05]  /*08b0*/  IMAD.MOV.U32 R10, RZ, RZ, R8 ;  /* 0x000000ffff0a7224 */ /* 0x000fca00078e0008 */
[----:B------:R-:W-:Y:S01]  /*08c0*/  SEL R12, R10, UR4, P0 ;  /* 0x000000040a0c7c07 */ /* 0x000fe20008000000 */
[----:B------:R-:W-:Y:S01]  /*08d0*/  IMAD.MOV.U32 R10, RZ, RZ, RZ ;  /* 0x000000ffff0a7224 */ /* 0x000fe200078e00ff */
[----:B------:R-:W-:Y:S01]  /*08e0*/  @P1 LOP3.LUT R13, R11, 0x80000, RZ, 0xfc, !PT ;  /* 0x000800000b0d1812 */ /* 0x000fe200078efcff */
[----:B------:R-:W-:Y:S01]  /*08f0*/  UMOV UR4, 0x3b39803f ;  /* 0x3b39803f00047882 */ /* 0x000fe20000000000 */
[----:B------:R-:W-:Y:S02]  /*0900*/  ISETP.GE.U32.AND P1, PT, R7, 0x7ff00000, PT ;  /* 0x7ff000000700780c */ /* 0x000fe40003f26070 */
[----:B------:R-:W0:Y:S02]  /*0910*/  MUFU.RSQ64H R11, R13 ;  /* 0x0000000d000b7308 */ /* 0x000e240000001c00 */
[----:B0-----:R-:W-:-:S08]  /*0920*/  DMUL R14, R10, R10 ;  /* 0x0000000a0a0e7228 */ /* 0x001fd00000000000 */
[----:B------:R-:W-:-:S08]  /*0930*/  DFMA R14, R12, -R14, 1 ;  /* 0x3ff000000c0e742b */ /* 0x000fd0000000080e */
[----:B------:R-:W-:Y:S02]  /*0940*/  DFMA R16, R14, R16, 0.5 ;  /* 0x3fe000000e10742b */ /* 0x000fe40000000010 */
[----:B------:R-:W-:-:S08]  /*0950*/  DMUL R14, R10, R14 ;  /* 0x0000000e0a0e7228 */ /* 0x000fd00000000000 */
[----:B------:R-:W-:Y:S02]  /*0960*/  DFMA R14, R16, R14, R10 ;  /* 0x0000000e100e722b */ /* 0x000fe4000000000a */
[----:B------:R-:W-:Y:S01]  /*0970*/  DADD R10, |R32|, |R30| ;  /* 0x00000000200a7229 */ /* 0x000fe2000000061e */
[----:B------:R-:W-:Y:S02]  /*0980*/  IMAD.MOV.U32 R16, RZ, RZ, -0x105c611 ;  /* 0xfefa39efff107424 */ /* 0x000fe400078e00ff */
[----:B------:R-:W-:-:S03]  /*0990*/  IMAD.MOV.U32 R17, RZ, RZ, 0x3fe62e42 ;  /* 0x3fe62e42ff117424 */ /* 0x000fc600078e00ff */
        /* <DEDUP_REMOVED lines=9> */
[----:B------:R-:W-:Y:S01]  /*0a30*/  FSEL R9, R11, R7, !P1 ;  /* 0x000000070b097208 */ /* 0x000fe20004800000 */
[----:B------:R-:W-:Y:S01]  /*0a40*/  IMAD.MOV.U32 R11, RZ, RZ, 0x3ff71547 ;  /* 0x3ff71547ff0b7424 */ /* 0x000fe200078e00ff */
[----:B------:R-:W-:-:S04]  /*0a50*/  MOV R10, 0x652b82fe ;  /* 0x652b82fe000a7802 */ /* 0x000fc80000000f00 */
[----:B------:R-:W-:-:S08]  /*0a60*/  DMUL R26, R26, R8 ;  /* 0x000000081a1a7228 */ /* 0x000fd00000000000 */
[----:B------:R-:W-:-:S08]  /*0a70*/  DMUL R6, R26, -R26 ;  /* 0x8000001a1a067228 */ /* 0x000fd00000000000 */
[----:B------:R-:W-:Y:S02]  /*0a80*/  DFMA R10, R6, R10, 6.75539944105574400000e+15 ;  /* 0x43380000060a742b */ /* 0x000fe4000000000a */
[----:B------:R-:W-:-:S06]  /*0a90*/  FSETP.GEU.AND P0, PT, |R7|, 4.1917929649353027344, PT ;  /* 0x4086232b0700780b */ /* 0x000fcc0003f0e200 */
[----:B------:R-:W-:-:S08]  /*0aa0*/  DADD R12, R10, -6.75539944105574400000e+15 ;  /* 0xc33800000a0c7429 */ /* 0x000fd00000000000 */
[----:B------:R-:W-:-:S08]  /*0ab0*/  DFMA R14, R12, -R16, R6 ;  /* 0x800000100c0e722b */ /* 0x000fd00000000006 */
[----:B------:R-:W-:Y:S01]  /*0ac0*/  DFMA R12, R12, -UR4, R14 ;  /* 0x800000040c0c7c2b */ /* 0x000fe2000800000e */
[----:B------:R-:W-:Y:S01]  /*0ad0*/  UMOV UR4, 0x69ce2bdf ;  /* 0x69ce2bdf00047882 */ /* 0x000fe20000000000 */
[----:B------:R-:W-:Y:S01]  /*0ae0*/  IMAD.MOV.U32 R14, RZ, RZ, -0x35dec16 ;  /* 0xfca213eaff0e7424 */ /* 0x000fe200078e00ff */
[----:B------:R-:W-:Y:S01]  /*0af0*/  UMOV UR5, 0x3e5ade15 ;  /* 0x3e5ade1500057882 */ /* 0x000fe20000000000 */
[----:B------:R-:W-:-:S06]  /*0b00*/  IMAD.MOV.U32 R15, RZ, RZ, 0x3e928af3 ;  /* 0x3e928af3ff0f7424 */ /* 0x000fcc00078e00ff */
[----:B------:R-:W-:Y:S01]  /*0b10*/  DFMA R14, R12, UR4, R14 ;  /* 0x000000040c0e7c2b */ /* 0x000fe2000800000e */
[----:B------:R-:W-:Y:S01]  /*0b20*/  UMOV UR4, 0x62401315 ;  /* 0x6240131500047882 */ /* 0x000fe20000000000 */
[----:B------:R-:W-:-:S06]  /*0b30*/  UMOV UR5, 0x3ec71dee ;  /* 0x3ec71dee00057882 */ /* 0x000fcc0000000000 */
[----:B------:R-:W-:Y:S01]  /*0b40*/  DFMA R14, R12, R14, UR4 ;  /* 0x000000040c0e7e2b */ /* 0x000fe2000800000e */
        /* <DEDUP_REMOVED lines=20> */
[----:B------:R-:W-:-:S08]  /*0c90*/  DFMA R14, R12, R14, UR4 ;  /* 0x000000040c0e7e2b */ /* 0x000fd0000800000e */
[----:B------:R-:W-:-:S08]  /*0ca0*/  DFMA R14, R12, R14, 1 ;  /* 0x3ff000000c0e742b */ /* 0x000fd0000000000e */
[----:B------:R-:W-:Y:S01]  /*0cb0*/  DFMA R14, R12, R14, 1 ;  /* 0x3ff000000c0e742b */ /* 0x000fe2000000000e */
[----:B------:R-:W-:Y:S01]  /*0cc0*/  MOV R12, 0xdb46fa5f ;  /* 0xdb46fa5f000c7802 */ /* 0x000fe20000000f00 */
[----:B------:R-:W-:-:S08]  /*0cd0*/  IMAD.MOV.U32 R13, RZ, RZ, 0x3d47088f ;  /* 0x3d47088fff0d7424 */ /* 0x000fd000078e00ff */
[----:B------:R-:W-:Y:S02]  /*0ce0*/  IMAD R25, R10, 0x100000, R15 ;  /* 0x001000000a197824 */ /* 0x000fe400078e020f */
[----:B------:R-:W-:Y:S01]  /*0cf0*/  IMAD.MOV.U32 R24, RZ, RZ, R14 ;  /* 0x000000ffff187224 */ /* 0x000fe200078e000e */
[----:B------:R-:W-:Y:S06]  /*0d00*/  @!P0 BRA `(.L_x_38) ;  /* 0x0000000000348947 */ /* 0x000fec0003800000 */
[----:B------:R-:W-:Y:S01]  /*0d10*/  FSETP.GEU.AND P1, PT, |R7|, 4.2275390625, PT ;  /* 0x408748000700780b */ /* 0x000fe20003f2e200 */
[C---:B------:R-:W-:Y:S02]  /*0d20*/  DADD R18, R6.reuse, +INF ;  /* 0x7ff0000006127429 */ /* 0x040fe40000000000 */
[----:B------:R-:W-:-:S08]  /*0d30*/  DSETP.GEU.AND P0, PT, R6, RZ, PT ;  /* 0x000000ff0600722a */ /* 0x000fd00003f0e000 */
[----:B------:R-:W-:Y:S02]  /*0d40*/  FSEL R24, R18, RZ, P0 ;  /* 0x000000ff12187208 */ /* 0x000fe40000000000 */
[----:B------:R-:W-:Y:S01]  /*0d50*/  @!P1 LEA.HI R0, R10, R10, RZ, 0x1 ;  /* 0x0000000a0a009211 */ /* 0x000fe200078f08ff */
[----:B------:R-:W-:Y:S01]  /*0d60*/  @!P1 IMAD.MOV.U32 R6, RZ, RZ, R14 ;  /* 0x000000ffff069224 */ /* 0x000fe200078e000e */
[----:B------:R-:W-:Y:S02]  /*0d70*/  FSEL R25, R19, RZ, P0 ;  /* 0x000000ff13197208 */ /* 0x000fe40000000000 */
[----:B------:R-:W-:-:S05]  /*0d80*/  @!P1 SHF.R.S32.HI R7, RZ, 0x1, R0 ;  /* 0x00000001ff079819 */ /* 0x000fca0000011400 */
[----:B------:R-:W-:Y:S02]  /*0d90*/  @!P1 IMAD.IADD R10, R10, 0x1, -R7 ;  /* 0x000000010a0a9824 */ /* 0x000fe400078e0a07 */
[----:B------:R-:W-:-:S03]  /*0da0*/  @!P1 IMAD R7, R7, 0x100000, R15 ;  /* 0x0010000007079824 */ /* 0x000fc600078e020f */
[----:B------:R-:W-:Y:S01]  /*0db0*/  @!P1 LEA R11, R10, 0x3ff00000, 0x14 ;  /* 0x3ff000000a0b9811 */ /* 0x000fe200078ea0ff */
[----:B------:R-:W-:-:S06]  /*0dc0*/  @!P1 IMAD.MOV.U32 R10, RZ, RZ, RZ ;  /* 0x000000ffff0a9224 */ /* 0x000fcc00078e00ff */
[----:B------:R-:W-:-:S11]  /*0dd0*/  @!P1 DMUL R24, R6, R10 ;  /* 0x0000000a06189228 */ /* 0x000fd60000000000 */
.L_x_38:
[----:B------:R-:W-:Y:S05]  /*0de0*/  BSYNC.RECONVERGENT B1 ;  /* 0x0000000000017941 */ /* 0x000fea0003800200 */
.L_x_37:
[----:B------:R-:W-:Y:S01]  /*0df0*/  UMOV UR4, 0xfba6f279 ;  /* 0xfba6f27900047882 */ /* 0x000fe20000000000 */
[----:B------:R-:W-:Y:S01]  /*0e00*/  UMOV UR5, 0x3cf0679a ;  /* 0x3cf0679a00057882 */ /* 0x000fe20000000000 */
[----:B------:R-:W-:Y:S01]  /*0e10*/  ISETP.NE.AND P1, PT, R3, R4, PT ;  /* 0x000000040300720c */ /* 0x000fe20003f25270 */
[C---:B------:R-:W-:Y:S01]  /*0e20*/  DFMA R6, |R26|.reuse, -UR4, R12 ;  /* 0x800000041a067c2b */ /* 0x040fe2000800020c */
[----:B------:R-:W-:Y:S01]  /*0e30*/  UMOV UR4, 0xb976a9b2 ;  /* 0xb976a9b200047882 */ /* 0x000fe20000000000 */
[----:B------:R-:W-:Y:S01]  /*0e40*/  UMOV UR5, 0x3d8df9f9 ;  /* 0x3d8df9f900057882 */ /* 0x000fe20000000000 */
[----:B------:R-:W0:Y:S01]  /*0e50*/  MUFU.RCP64H R13, -1.77245330810546875 ;  /* 0xbffc5bf8000d7908 */ /* 0x000e220000001800 */
[----:B------:R-:W-:Y:S01]  /*0e60*/  IMAD.MOV.U32 R12, RZ, RZ, 0x1 ;  /* 0x00000001ff0c7424 */ /* 0x000fe200078e00ff */
[----:B------:R-:W-:Y:S03]  /*0e70*/  BSSY.RECONVERGENT B1, `(.L_x_39) ;  /* 0x0000062000017945 */ /* 0x000fe60003800200 */
        /* <DEDUP_REMOVED lines=59> */
[----:B------:R-:W-:Y:S01]  /*1230*/  MOV R6, 0x91b4ef6a ;  /* 0x91b4ef6a00067802 */ /* 0x000fe20000000f00 */
[----:B------:R-:W-:Y:S01]  /*1240*/  IMAD.MOV.U32 R7, RZ, RZ, 0x3ffc5bf8 ;  /* 0x3ffc5bf8ff077424 */ /* 0x000fe200078e00ff */
[----:B------:R-:W-:-:S04]  /*1250*/  UMOV UR5, 0x3fe45f30 ;  /* 0x3fe45f3000057882 */ /* 0x000fc80000000000 */
[----:B------:R-:W-:Y:S01]  /*1260*/  DFMA R10, |R26|, R10, UR4 ;  /* 0x000000041a0a7e2b */ /* 0x000fe2000800020a */
[----:B------:R-:W-:Y:S01]  /*1270*/  UMOV UR4, 0x8214db69 ;  /* 0x8214db6900047882 */ /* 0x000fe20000000000 */
[----:B0-----:R-:W-:Y:S01]  /*1280*/  DFMA R14, R12, R6, 1 ;  /* 0x3ff000000c0e742b */ /* 0x001fe20000000006 */
[----:B------:R-:W-:-:S05]  /*1290*/  UMOV UR5, 0x3fc06eba ;  /* 0x3fc06eba00057882 */ /* 0x000fca0000000000 */
[----:B------:R-:W-:Y:S02]  /*12a0*/  DFMA R22, |R26|, R10, UR4 ;  /* 0x000000041a167e2b */ /* 0x000fe4000800020a */
[----:B------:R-:W-:-:S06]  /*12b0*/  DFMA R14, R14, R14, R14 ;  /* 0x0000000e0e0e722b */ /* 0x000fcc000000000e */
[----:B------:R-:W-:Y:S02]  /*12c0*/  DFMA R20, |R26|, R22, |R26| ;  /* 0x000000161a14722b */ /* 0x000fe4000000061a */
[----:B------:R-:W-:-:S04]  /*12d0*/  DFMA R14, R12, R14, R12 ;  /* 0x0000000e0c0e722b */ /* 0x000fc8000000000c */
[----:B------:R-:W0:Y:S04]  /*12e0*/  F2F.F32.F64 R0, R20 ;  /* 0x0000001400007310 */ /* 0x000e280000301000 */
[----:B------:R-:W-:-:S08]  /*12f0*/  DFMA R10, R14, R6, 1 ;  /* 0x3ff000000e0a742b */ /* 0x000fd00000000006 */
[----:B------:R-:W-:Y:S02]  /*1300*/  DFMA R14, R14, R10, R14 ;  /* 0x0000000a0e0e722b */ /* 0x000fe4000000000e */
[----:B------:R-:W-:Y:S01]  /*1310*/  DADD R10, R26, R26 ;  /* 0x000000001a0a7229 */ /* 0x000fe2000000001a */
[----:B0-----:R-:W-:-:S06]  /*1320*/  FMUL R0, R0, -1.4426950216293334961 ;  /* 0xbfb8aa3b00007820 */ /* 0x001fcc0000400000 */
[----:B------:R-:W0:Y:S01]  /*1330*/  FRND R0, R0 ;  /* 0x0000000000007307 */ /* 0x000e220000201000 */
[----:B------:R-:W-:Y:S02]  /*1340*/  DMUL R12, R10, R14 ;  /* 0x0000000e0a0c7228 */ /* 0x000fe40000000000 */
[----:B------:R-:W-:-:S06]  /*1350*/  FSETP.GEU.AND P2, PT, |R11|, 6.5827683646048100446e-37, PT ;  /* 0x036000000b00780b */ /* 0x000fcc0003f4e200 */
[----:B------:R-:W-:Y:S01]  /*1360*/  DFMA R6, R12, R6, R10 ;  /* 0x000000060c06722b */ /* 0x000fe2000000000a */
[----:B0-----:R-:W0:Y:S07]  /*1370*/  MUFU.EX2 R18, R0 ;  /* 0x0000000000127308 */ /* 0x001e2e0000000800 */
[----:B------:R-:W-:Y:S01]  /*1380*/  DFMA R6, R14, R6, R12 ;  /* 0x000000060e06722b */ /* 0x000fe2000000000c */
[----:B------:R-:W-:Y:S01]  /*1390*/  FSEL R15, R9, 1.875, P1 ;  /* 0x3ff00000090f7808 */ /* 0x000fe20000800000 */
[----:B------:R-:W1:Y:S08]  /*13a0*/  F2F.F64.F32 R12, R0 ;  /* 0x00000000000c7310 */ /* 0x000e700000201800 */
[----:B------:R-:W-:-:S05]  /*13b0*/  FFMA R14, RZ, -1.9715566635131835938, R7 ;  /* 0xbffc5bf8ff0e7823 */ /* 0x000fca0000000007 */
[----:B------:R-:W-:Y:S01]  /*13c0*/  FSETP.GT.AND P0, PT, |R14|, 1.469367938527859385e-39, PT ;  /* 0x001000000e00780b */ /* 0x000fe20003f04200 */
[----:B0-----:R-:W0:Y:S01]  /*13d0*/  F2F.F64.F32 R18, R18 ;  /* 0x0000001200127310 */ /* 0x001e220000201800 */
[----:B------:R-:W-:Y:S01]  /*13e0*/  FSEL R14, R8, RZ, P1 ;  /* 0x000000ff080e7208 */ /* 0x000fe20000800000 */
[----:B-1----:R-:W-:-:S10]  /*13f0*/  DFMA R16, R12, -R16, -R20 ;  /* 0x800000100c10722b */ /* 0x002fd40000000814 */
[----:B------:R-:W-:Y:S05]  /*1400*/  @P0 BRA P2, `(.L_x_40) ;  /* 0x0000000000200947 */ /* 0x000fea0001000000 */
[----:B------:R-:W-:Y:S01]  /*1410*/  IMAD.MOV.U32 R6, RZ, RZ, R10 ;  /* 0x000000ffff067224 */ /* 0x000fe200078e000a */
[----:B------:R-:W-:Y:S01]  /*1420*/  MOV R0, 0x1470 ;  /* 0x0000147000007802 */ /* 0x000fe20000000f00 */
[----:B------:R-:W-:Y:S02]  /*1430*/  IMAD.MOV.U32 R7, RZ, RZ, R11 ;  /* 0x000000ffff077224 */ /* 0x000fe400078e000b */
[----:B------:R-:W-:Y:S02]  /*1440*/  IMAD.MOV.U32 R10, RZ, RZ, -0x6e4b1096 ;  /* 0x91b4ef6aff0a7424 */ /* 0x000fe400078e00ff */
[----:B------:R-:W-:-:S07]  /*1450*/  IMAD.MOV.U32 R11, RZ, RZ, -0x4003a408 ;  /* 0xbffc5bf8ff0b7424 */ /* 0x000fce00078e00ff */
[----:B0-----:R-:W-:Y:S05]  /*1460*/  CALL.REL.NOINC `($__internal_4_$__cuda_sm20_div_rn_f64_full) ;  /* 0x0000001000347944 */ /* 0x001fea0003c00000 */
[----:B------:R-:W-:Y:S01]  /*1470*/  MOV R6, R8 ;  /* 0x0000000800067202 */ /* 0x000fe20000000f00 */
[----:B------:R-:W-:-:S07]  /*1480*/  IMAD.MOV.U32 R7, RZ, RZ, R9 ;  /* 0x000000ffff077224 */ /* 0x000fce00078e0009 */
.L_x_40:
[----:B------:R-:W-:Y:S05]  /*1490*/  BSYNC.RECONVERGENT B1 ;  /* 0x0000000000017941 */ /* 0x000fea0003800200 */
.L_x_39:
[----:B------:R-:W-:Y:S01]  /*14a0*/  IMAD.MOV.U32 R8, RZ, RZ, -0x7649667 ;  /* 0xf89b6999ff087424 */ /* 0x000fe200078e00ff */
[----:B------:R-:W-:Y:S01]  /*14b0*/  UMOV UR4, 0xa4741b81 ;  /* 0xa4741b8100047882 */ /* 0x000fe20000000000 */
[----:B------:R-:W-:Y:S01]  /*14c0*/  IMAD.MOV.U32 R9, RZ, RZ, 0x3e928a27 ;  /* 0x3e928a27ff097424 */ /* 0x000fe200078e00ff */
[----:B------:R-:W-:Y:S01]  /*14d0*/  UMOV UR5, 0x3e5ae904 ;  /* 0x3e5ae90400057882 */ /* 0x000fe20000000000 */
[----:B------:R-:W-:Y:S01]  /*14e0*/  DADD R20, |R26|, -R20 ;  /* 0x000000001a147229 */ /* 0x000fe20000000a14 */
[----:B------:R-:W-:Y:S03]  /*14f0*/  BSSY.RECONVERGENT B1, `(.L_x_41) ;  /* 0x000003f000017945 */ /* 0x000fe60003800200 */
[----:B------:R-:W-:Y:S01]  /*1500*/  DFMA R8, R16, UR4, R8 ;  /* 0x0000000410087c2b */ /* 0x000fe20008000008 */
[----:B------:R-:W-:Y:S01]  /*1510*/  UMOV UR4, 0x15ff7e07 ;  /* 0x15ff7e0700047882 */ /* 0x000fe20000000000 */
[----:B------:R-:W-:-:S02]  /*1520*/  UMOV UR5, 0x3ec71de7 ;  /* 0x3ec71de700057882 */ /* 0x000fc40000000000 */
[----:B------:R-:W-:-:S04]  /*1530*/  DFMA R20, |R26|, R22, R20 ;  /* 0x000000161a14722b */ /* 0x000fc80000000214 */
        /* <DEDUP_REMOVED lines=20> */
[----:B------:R-:W-:Y:S01]  /*1680*/  DMUL R8, R14, R14 ;  /* 0x0000000e0e087228 */ /* 0x000fe20000000000 */
[----:B------:R-:W-:-:S05]  /*1690*/  UMOV UR5, 0x3fe00000 ;  /* 0x3fe0000000057882 */ /* 0x000fca0000000000 */
[----:B------:R-:W-:Y:S01]  /*16a0*/  DFMA R12, R16, R10, UR4 ;  /* 0x00000004100c7e2b */ /* 0x000fe2000800000a */
[----:B------:R-:W-:Y:S01]  /*16b0*/  UMOV UR4, 0x8dc96626 ;  /* 0x8dc9662600047882 */ /* 0x000fe20000000000 */
[----:B------:R-:W1:Y:S01]  /*16c0*/  MUFU.RCP64H R11, R9 ;  /* 0x00000009000b7308 */ /* 0x000e620000001800 */
[----:B------:R-:W-:Y:S01]  /*16d0*/  IMAD.MOV.U32 R10, RZ, RZ, 0x1 ;  /* 0x00000001ff0a7424 */ /* 0x000fe200078e00ff */
[----:B------:R-:W-:Y:S02]  /*16e0*/  UMOV UR5, 0x4017afb4 ;  /* 0x4017afb400057882 */ /* 0x000fe40000000000 */
[----:B------:R-:W-:Y:S02]  /*16f0*/  DSETP.GE.AND P0, PT, |R26|, UR4, PT ;  /* 0x000000041a007e2a */ /* 0x000fe4000bf06200 */
[----:B------:R-:W-:-:S08]  /*1700*/  DMUL R12, R16, R12 ;  /* 0x0000000c100c7228 */ /* 0x000fd00000000000 */
[----:B------:R-:W-:Y:S02]  /*1710*/  DFMA R12, R16, R12, -R20 ;  /* 0x0000000c100c722b */ /* 0x000fe40000000814 */
[----:B0-----:R-:W-:Y:S02]  /*1720*/  DADD R20, -R18, 1 ;  /* 0x3ff0000012147429 */ /* 0x001fe40000000100 */
[----:B-1----:R-:W-:-:S04]  /*1730*/  DFMA R22, -R8, R10, 1 ;  /* 0x3ff000000816742b */ /* 0x002fc8000000010a */
[----:B------:R-:W-:-:S04]  /*1740*/  DADD R12, R16, R12 ;  /* 0x00000000100c7229 */ /* 0x000fc8000000000c */
[----:B------:R-:W-:-:S04]  /*1750*/  DFMA R22, R22, R22, R22 ;  /* 0x000000161616722b */ /* 0x000fc80000000016 */
[----:B------:R-:W-:-:S04]  /*1760*/  DFMA R12, R18, -R12, R20 ;  /* 0x8000000c120c722b */ /* 0x000fc80000000014 */
[----:B------:R-:W-:-:S06]  /*1770*/  DFMA R22, R10, R22, R10 ;  /* 0x000000160a16722b */ /* 0x000fcc000000000a */
[----:B------:R-:W-:Y:S02]  /*1780*/  FSEL R13, R13, 1.875, !P0 ;  /* 0x3ff000000d0d7808 */ /* 0x000fe40004000000 */
[----:B------:R-:W-:Y:S01]  /*1790*/  DFMA R10, -R8, R22, 1 ;  /* 0x3ff00000080a742b */ /* 0x000fe20000000116 */
[----:B------:R-:W-:Y:S02]  /*17a0*/  FSEL R12, R12, RZ, !P0 ;  /* 0x000000ff0c0c7208 */ /* 0x000fe40004000000 */
[----:B------:R-:W-:-:S05]  /*17b0*/  LOP3.LUT R13, R13, 0x80000000, R27, 0xb8, !PT ;  /* 0x800000000d0d7812 */ /* 0x000fca00078eb81b */
[----:B------:R-:W-:Y:S02]  /*17c0*/  DFMA R10, R22, R10, R22 ;  /* 0x0000000a160a722b */ /* 0x000fe40000000016 */
[----:B------:R-:W-:-:S08]  /*17d0*/  DFMA R24, R6, R24, R12 ;  /* 0x000000180618722b */ /* 0x000fd0000000000c */
[----:B------:R-:W-:-:S08]  /*17e0*/  DMUL R6, R24, -R10 ;  /* 0x8000000a18067228 */ /* 0x000fd00000000000 */
[----:B------:R-:W-:-:S08]  /*17f0*/  DFMA R12, -R8, R6, -R24 ;  /* 0x00000006080c722b */ /* 0x000fd00000000918 */
[----:B------:R-:W-:Y:S02]  /*1800*/  DFMA R6, R10, R12, R6 ;  /* 0x0000000c0a06722b */ /* 0x000fe40000000006 */
[----:B------:R-:W-:-:S08]  /*1810*/  DADD R10, -RZ, -R24 ;  /* 0x00000000ff0a7229 */ /* 0x000fd00000000918 */
[----:B------:R-:W-:Y:S02]  /*1820*/  FFMA R0, RZ, R9, R7 ;  /* 0x00000009ff007223 */ /* 0x000fe40000000007 */
[----:B------:R-:W-:-:S03]  /*1830*/  FSETP.GEU.AND P2, PT, |R11|, 6.5827683646048100446e-37, PT ;  /* 0x036000000b00780b */ /* 0x000fc60003f4e200 */
[----:B------:R-:W-:-:S13]  /*1840*/  FSETP.GT.AND P0, PT, |R0|, 1.469367938527859385e-39, PT ;  /* 0x001000000000780b */ /* 0x000fda0003f04200 */
[----:B------:R-:W-:Y:S05]  /*1850*/  @P0 BRA P2, `(.L_x_42) ;  /* 0x0000000000200947 */ /* 0x000fea0001000000 */
[----:B------:R-:W-:Y:S01]  /*1860*/  IMAD.MOV.U32 R6, RZ, RZ, R10 ;  /* 0x000000ffff067224 */ /* 0x000fe200078e000a */
[----:B------:R-:W-:Y:S01]  /*1870*/  MOV R10, R8 ;  /* 0x00000008000a7202 */ /* 0x000fe20000000f00 */
[----:B------:R-:W-:Y:S01]  /*1880*/  IMAD.MOV.U32 R7, RZ, RZ, R11 ;  /* 0x000000ffff077224 */ /* 0x000fe200078e000b */
[----:B------:R-:W-:Y:S01]  /*1890*/  MOV R0, 0x18c0 ;  /* 0x000018c000007802 */ /* 0x000fe20000000f00 */
[----:B------:R-:W-:-:S07]  /*18a0*/  IMAD.MOV.U32 R11, RZ, RZ, R9 ;  /* 0x000000ffff0b7224 */ /* 0x000fce00078e0009 */
[----:B------:R-:W-:Y:S05]  /*18b0*/  CALL.REL.NOINC `($__internal_4_$__cuda_sm20_div_rn_f64_full) ;  /* 0x0000000c00207944 */ /* 0x000fea0003c00000 */
[----:B------:R-:W-:Y:S02]  /*18c0*/  IMAD.MOV.U32 R6, RZ, RZ, R8 ;  /* 0x000000ffff067224 */ /* 0x000fe400078e0008 */
[----:B------:R-:W-:-:S07]  /*18d0*/  IMAD.MOV.U32 R7, RZ, RZ, R9 ;  /* 0x000000ffff077224 */ /* 0x000fce00078e0009 */
.L_x_42:
[----:B------:R-:W-:Y:S05]  /*18e0*/  BSYNC.RECONVERGENT B1 ;  /* 0x0000000000017941 */ /* 0x000fea0003800200 */
.L_x_41:
[----:B------:R-:W0:Y:S01]  /*18f0*/  MUFU.RCP64H R9, R15 ;  /* 0x0000000f00097308 */ /* 0x000e220000001800 */
[----:B------:R-:W-:Y:S01]  /*1900*/  IMAD.MOV.U32 R8, RZ, RZ, 0x1 ;  /* 0x00000001ff087424 */ /* 0x000fe200078e00ff */
[----:B------:R-:W-:Y:S01]  /*1910*/  FSETP.GEU.AND P2, PT, |R33|, 6.5827683646048100446e-37, PT ;  /* 0x036000002100780b */ /* 0x000fe20003f4e200 */
[----:B------:R-:W-:Y:S01]  /*1920*/  BSSY.RECONVERGENT B1, `(.L_x_43) ;  /* 0x0000016000017945 */ /* 0x000fe20003800200 */
[----:B------:R-:W-:Y:S02]  /*1930*/  FSEL R16, R6, RZ, P1 ;  /* 0x000000ff06107208 */ /* 0x000fe40000800000 */
[----:B------:R-:W-:Y:S01]  /*1940*/  FSEL R17, R7, RZ, P1 ;  /* 0x000000ff07117208 */ /* 0x000fe20000800000 */
[----:B0-----:R-:W-:-:S08]  /*1950*/  DFMA R10, -R14, R8, 1 ;  /* 0x3ff000000e0a742b */ /* 0x001fd00000000108 */
[----:B------:R-:W-:-:S08]  /*1960*/  DFMA R10, R10, R10, R10 ;  /* 0x0000000a0a0a722b */ /* 0x000fd0000000000a */
[----:B------:R-:W-:-:S08]  /*1970*/  DFMA R10, R8, R10, R8 ;  /* 0x0000000a080a722b */ /* 0x000fd00000000008 */
[----:B------:R-:W-:-:S08]  /*1980*/  DFMA R8, -R14, R10, 1 ;  /* 0x3ff000000e08742b */ /* 0x000fd0000000010a */
[----:B------:R-:W-:-:S08]  /*1990*/  DFMA R8, R10, R8, R10 ;  /* 0x000000080a08722b */ /* 0x000fd0000000000a */
[----:B------:R-:W-:-:S08]  /*19a0*/  DMUL R18, R32, R8 ;  /* 0x0000000820127228 */ /* 0x000fd00000000000 */
[----:B------:R-:W-:-:S08]  /*19b0*/  DFMA R10, -R14, R18, R32 ;  /* 0x000000120e0a722b */ /* 0x000fd00000000120 */
        /* <DEDUP_REMOVED lines=12> */
.L_x_44:
[----:B------:R-:W-:Y:S05]  /*1a80*/  BSYNC.RECONVERGENT B1 ;  /* 0x0000000000017941 */ /* 0x000fea0003800200 */
.L_x_43:
[----:B------:R-:W0:Y:S01]  /*1a90*/  MUFU.RCP64H R7, R15 ;  /* 0x0000000f00077308 */ /* 0x000e220000001800 */
[----:B------:R-:W-:Y:S01]  /*1aa0*/  IMAD.MOV.U32 R6, RZ, RZ, 0x1 ;  /* 0x00000001ff067424 */ /* 0x000fe200078e00ff */
[----:B------:R-:W-:Y:S01]  /*1ab0*/  FSETP.GEU.AND P1, PT, |R31|, 6.5827683646048100446e-37, PT ;  /* 0x036000001f00780b */ /* 0x000fe20003f2e200 */
[----:B------:R-:W-:Y:S04]  /*1ac0*/  BSSY.RECONVERGENT B1, `(.L_x_45) ;  /* 0x0000014000017945 */ /* 0x000fe80003800200 */
        /* <DEDUP_REMOVED lines=19> */
.L_x_46:
[----:B------:R-:W-:Y:S05]  /*1c00*/  BSYNC.RECONVERGENT B1 ;  /* 0x0000000000017941 */ /* 0x000fea0003800200 */
.L_x_45:
        /* <DEDUP_REMOVED lines=23> */
.L_x_48:
[----:B------:R-:W-:Y:S05]  /*1d80*/  BSYNC.RECONVERGENT B1 ;  /* 0x0000000000017941 */ /* 0x000fea0003800200 */
.L_x_47:
[----:B------:R-:W0:Y:S02]  /*1d90*/  LDC.64 R8, c[0x0][0x388] ;  /* 0x0000e200ff087b82 */ /* 0x000e240000000a00 */
[----:B0-----:R-:W-:-:S06]  /*1da0*/  IMAD.WIDE R8, R4, 0x8, R8 ;  /* 0x0000000804087825 */ /* 0x001fcc00078e0208 */
[----:B------:R-:W2:Y:S01]  /*1db0*/  LDG.E.64 R8, desc[UR8][R8.64] ;  /* 0x0000000808087981 */ /* 0x000ea2000c1e1b00 */
[----:B------:R-:W0:Y:S01]  /*1dc0*/  LDCU UR4, c[0x0][0x364] ;  /* 0x00006c80ff0477ac */ /* 0x000e220008000800 */
[----:B------:R-:W-:Y:S01]  /*1dd0*/  IMAD.U32 R0, RZ, RZ, UR7 ;  /* 0x00000007ff007e24 */ /* 0x000fe2000f8e00ff */
[C---:B------:R-:W-:Y:S02]  /*1de0*/  DMUL R18, R16.reuse, R18 ;  /* 0x0000001210127228 */ /* 0x040fe40000000000 */
[C---:B------:R-:W-:Y:S02]  /*1df0*/  DMUL R20, R16.reuse, R20 ;  /* 0x0000001410147228 */ /* 0x040fe40000000000 */
[----:B------:R-:W-:Y:S01]  /*1e00*/  DMUL R6, R16, R6 ;  /* 0x0000000610067228 */ /* 0x000fe20000000000 */
[----:B0-----:R-:W-:-:S05]  /*1e10*/  VIADD R4, R4, UR4 ;  /* 0x0000000404047c36 */ /* 0x001fca0008000000 */
[----:B------:R-:W-:Y:S01]  /*1e20*/  ISETP.GE.AND P0, PT, R4, R0, PT ;  /* 0x000000000400720c */ /* 0x000fe20003f06270 */
[-C--:B--2---:R-:W-:Y:S02]  /*1e30*/  DFMA R46, R18, R8.reuse, R46 ;  /* 0x00000008122e722b */ /* 0x084fe4000000002e */
[-C--:B------:R-:W-:Y:S02]  /*1e40*/  DFMA R44, R20, R8.reuse, R44 ;  /* 0x00000008142c722b */ /* 0x080fe4000000002c */
[----:B------:R-:W-:-:S08]  /*1e50*/  DFMA R42, R6, R8, R42 ;  /* 0x00000008062a722b */ /* 0x000fd0000000002a */
[----:B------:R-:W-:Y:S05]  /*1e60*/  @!P0 BRA `(.L_x_49) ;  /* 0xffffffe000e08947 */ /* 0x000fea000383ffff */
.L_x_32:
[----:B------:R-:W-:Y:S05]  /*1e70*/  BSYNC.RECONVERGENT B0 ;  /* 0x0000000000007941 */ /* 0x000fea0003800200 */
.L_x_31:
[----:B------:R-:W0:Y:S01]  /*1e80*/  S2UR UR5, SR_CgaCtaId ;  /* 0x00000000000579c3 */ /* 0x000e220000008800 */
[----:B------:R-:W-:Y:S01]  /*1e90*/  UMOV UR4, 0x400 ;  /* 0x0000040000047882 */ /* 0x000fe20000000000 */
[C---:B------:R-:W-:Y:S01]  /*1ea0*/  IMAD R7, R5.reuse, 0x20, R2 ;  /* 0x0000002005077824 */ /* 0x040fe200078e0202 */
[C---:B------:R-:W-:Y:S02]  /*1eb0*/  ISETP.GT.U32.AND P0, PT, R5.reuse, 0xf, PT ;  /* 0x0000000f0500780c */ /* 0x040fe40003f04070 */
[C---:B------:R-:W-:Y:S02]  /*1ec0*/  ISETP.GT.U32.AND P1, PT, R5.reuse, 0x7, PT ;  /* 0x000000070500780c */ /* 0x040fe40003f24070 */
[C---:B------:R-:W-:Y:S02]  /*1ed0*/  ISETP.GT.U32.AND P2, PT, R5.reuse, 0x3, PT ;  /* 0x000000030500780c */ /* 0x040fe40003f44070 */
[C---:B------:R-:W-:Y:S02]  /*1ee0*/  ISETP.GT.U32.AND P3, PT, R5.reuse, 0x1, PT ;  /* 0x000000010500780c */ /* 0x040fe40003f64070 */
[----:B------:R-:W-:Y:S01]  /*1ef0*/  ISETP.NE.AND P4, PT, R5, RZ, PT ;  /* 0x000000ff0500720c */ /* 0x000fe20003f85270 */
[----:B0-----:R-:W-:-:S06]  /*1f00*/  ULEA UR4, UR5, UR4, 0x18 ;  /* 0x0000000405047291 */ /* 0x001fcc000f8ec0ff */
[----:B------:R-:W-:Y:S02]  /*1f10*/  LEA R7, R7, UR4, 0x3 ;  /* 0x0000000407077c11 */ /* 0x000fe4000f8e18ff */
[----:B------:R-:W-:-:S03]  /*1f20*/  LEA R2, R2, UR4, 0x3 ;  /* 0x0000000402027c11 */ /* 0x000fc6000f8e18ff */
[----:B------:R-:W-:Y:S01]  /*1f30*/  STS.64 [R7], R46 ;  /* 0x0000002e07007388 */ /* 0x000fe20000000a00 */
[----:B------:R-:W-:Y:S06]  /*1f40*/  BAR.SYNC.DEFER_BLOCKING 0x0 ;  /* 0x0000000000007b1d */ /* 0x000fec0000010000 */
[----:B------:R-:W-:Y:S04]  /*1f50*/  @!P0 LDS.64 R8, [R7+0x1000] ;  /* 0x0010000007088984 */ /* 0x000fe80000000a00 */
[----:B------:R-:W0:Y:S02]  /*1f60*/  @!P0 LDS.64 R10, [R7] ;  /* 0x00000000070a8984 */ /* 0x000e240000000a00 */
[----:B0-----:R-:W-:-:S07]  /*1f70*/  @!P0 DADD R8, R8, R10 ;  /* 0x0000000008088229 */ /* 0x001fce000000000a */
[----:B------:R-:W-:Y:S01]  /*1f80*/  @!P0 STS.64 [R7], R8 ;  /* 0x0000000807008388 */ /* 0x000fe20000000a00 */
        /* <DEDUP_REMOVED lines=9> */
[----:B------:R0:W-:Y:S01]  /*2020*/  @!P2 STS.64 [R7], R12 ;  /* 0x0000000c0700a388 */ /* 0x0001e20000000a00 */
[----:B------:R-:W-:Y:S08]  /*2030*/  BAR.SYNC.DEFER_BLOCKING 0x0 ;  /* 0x0000000000007b1d */ /* 0x000ff00000010000 */
[----:B0-----:R-:W0:Y:S01]  /*2040*/  @!P4 LDC.64 R12, c[0x0][0x380] ;  /* 0x0000e000ff0ccb82 */ /* 0x001e220000000a00 */
[----:B------:R-:W-:Y:S04]  /*2050*/  @!P3 LDS.64 R8, [R7+0x200] ;  /* 0x000200000708b984 */ /* 0x000fe80000000a00 */
[----:B------:R-:W1:Y:S01]  /*2060*/  @!P3 LDS.64 R14, [R7] ;  /* 0x00000000070eb984 */ /* 0x000e620000000a00 */
[----:B0-----:R-:W-:Y:S01]  /*2070*/  @!P4 IMAD.WIDE R12, R3, 0x8, R12 ;  /* 0x00000008030cc825 */ /* 0x001fe200078e020c */
[----:B-1----:R-:W-:-:S07]  /*2080*/  @!P3 DADD R8, R8, R14 ;  /* 0x000000000808b229 */ /* 0x002fce000000000e */
[----:B------:R-:W-:Y:S01]  /*2090*/  @!P3 STS.64 [R7], R8 ;  /* 0x000000080700b388 */ /* 0x000fe20000000a00 */
[----:B------:R-:W-:Y:S06]  /*20a0*/  BAR.SYNC.DEFER_BLOCKING 0x0 ;  /* 0x0000000000007b1d */ /* 0x000fec0000010000 */
[----:B------:R-:W-:Y:S04]  /*20b0*/  @!P4 LDS.64 R4, [R2+0x100] ;  /* 0x000100000204c984 */ /* 0x000fe80000000a00 */
[----:B------:R-:W0:Y:S02]  /*20c0*/  @!P4 LDS.64 R10, [R7] ;  /* 0x00000000070ac984 */ /* 0x000e240000000a00 */
[----:B0-----:R-:W-:-:S07]  /*20d0*/  @!P4 DADD R4, R4, R10 ;  /* 0x000000000404c229 */ /* 0x001fce000000000a */
[----:B------:R-:W-:Y:S01]  /*20e0*/  @!P4 STS.64 [R7], R4 ;  /* 0x000000040700c388 */ /* 0x000fe20000000a00 */
[----:B------:R-:W-:Y:S06]  /*20f0*/  BAR.SYNC.DEFER_BLOCKING 0x0 ;  /* 0x0000000000007b1d */ /* 0x000fec0000010000 */
[----:B------:R-:W0:Y:S04]  /*2100*/  @!P4 LDS.64 R10, [R2] ;  /* 0x00000000020ac984 */ /* 0x000e280000000a00 */
[----:B------:R-:W-:Y:S04]  /*2110*/  STS.64 [R7], R44 ;  /* 0x0000002c07007388 */ /* 0x000fe80000000a00 */
[----:B0-----:R-:W-:Y:S01]  /*2120*/  @!P4 STG.E.64 desc[UR8][R12.64], R10 ;  /* 0x0000000a0c00c986 */ /* 0x001fe2000c101b08 */
        /* <DEDUP_REMOVED lines=8> */
[----:B0-----:R-:W-:Y:S01]  /*21b0*/  @!P1 DADD R4, R4, R14 ;  /* 0x0000000004049229 */ /* 0x001fe2000000000e */
[----:B------:R-:W-:-:S06]  /*21c0*/  @!P4 IADD3 R15, PT, PT, R3, R0, RZ ;  /* 0x00000000030fc210 */ /* 0x000fcc0007ffe0ff */
        /* <DEDUP_REMOVED lines=15> */
[----:B------:R-:W0:Y:S06]  /*22c0*/  @!P4 LDC.64 R12, c[0x0][0x380] ;  /* 0x0000e000ff0ccb82 */ /* 0x000e2c0000000a00 */
[----:B------:R-:W-:Y:S02]  /*22d0*/  @!P4 STS.64 [R7], R4 ;  /* 0x000000040700c388 */ /* 0x000fe40000000a00 */
[----:B------:R-:W-:Y:S01]  /*22e0*/  BAR.SYNC.DEFER_BLOCKING 0x0 ;  /* 0x0000000000007b1d */ /* 0x000fe20000010000 */
[----:B0-----:R-:W-:-:S05]  /*22f0*/  @!P4 IMAD.WIDE R12, R15, 0x8, R12 ;  /* 0x000000080f0cc825 */ /* 0x001fca00078e020c */
        /* <DEDUP_REMOVED lines=28> */
[----:B------:R-:W-:Y:S06]  /*24c0*/  BAR.SYNC.DEFER_BLOCKING 0x0 ;  /* 0x0000000000007b1d */ /* 0x000fec0000010000 */
[----:B------:R-:W-:Y:S05]  /*24d0*/  @P4 EXIT ;  /* 0x000000000000494d */ /* 0x000fea0003800000 */
[----:B0-----:R-:W0:Y:S01]  /*24e0*/  LDS.64 R4, [R2] ;  /* 0x0000000002047984 */ /* 0x001e220000000a00 */
[----:B------:R-:W1:Y:S01]  /*24f0*/  LDC.64 R6, c[0x0][0x380] ;  /* 0x0000e000ff067b82 */ /* 0x000e620000000a00 */
[----:B------:R-:W-:-:S04]  /*2500*/  IMAD R3, R0, 0x2, R3 ;  /* 0x0000000200037824 */ /* 0x000fc800078e0203 */
[----:B-1----:R-:W-:-:S05]  /*2510*/  IMAD.WIDE R6, R3, 0x8, R6 ;  /* 0x0000000803067825 */ /* 0x002fca00078e0206 */
[----:B0-----:R-:W-:Y:S01]  /*2520*/  STG.E.64 desc[UR8][R6.64], R4 ;  /* 0x0000000406007986 */ /* 0x001fe2000c101b08 */
[----:B------:R-:W-:Y:S05]  /*2530*/  EXIT ;  /* 0x000000000000794d */ /* 0x000fea0003800000 */
        .weak           $__internal_4_$__cuda_sm20_div_rn_f64_full
        .type           $__internal_4_$__cuda_sm20_div_rn_f64_full,@function
        .size           $__internal_4_$__cuda_sm20_div_rn_f64_full,($__internal_5_$__cuda_sm20_dsqrt_rn_f64_mediumpath_v1 - $__internal_4_$__cuda_sm20_div_rn_f64_full)
$__internal_4_$__cuda_sm20_div_rn_f64_full:
[C---:B------:R-:W-:Y:S01]  /*2540*/  FSETP.GEU.AND P0, PT, |R11|.reuse, 1.469367938527859385e-39, PT ;  /* 0x001000000b00780b */ /* 0x040fe20003f0e200 */
[----:B------:R-:W-:Y:S01]  /*2550*/  IMAD.MOV.U32 R9, RZ, RZ, R7 ;  /* 0x000000ffff097224 */ /* 0x000fe200078e0007 */
[C---:B------:R-:W-:Y:S01]  /*2560*/  LOP3.LUT R12, R11.reuse, 0x800fffff, RZ, 0xc0, !PT ;  /* 0x800fffff0b0c7812 */ /* 0x040fe200078ec0ff */
[----:B------:R-:W-:Y:S01]  /*2570*/  IMAD.MOV.U32 R48, RZ, RZ, 0x1 ;  /* 0x00000001ff307424 */ /* 0x000fe200078e00ff */
[----:B------:R-:W-:Y:S01]  /*2580*/  LOP3.LUT R57, R11, 0x7ff00000, RZ, 0xc0, !PT ;  /* 0x7ff000000b397812 */ /* 0x000fe200078ec0ff */
[----:B------:R-:W-:Y:S01]  /*2590*/  IMAD.MOV.U32 R8, RZ, RZ, R6 ;  /* 0x000000ffff087224 */ /* 0x000fe200078e0006 */
[----:B------:R-:W-:Y:S01]  /*25a0*/  LOP3.LUT R13, R12, 0x3ff00000, RZ, 0xfc, !PT ;  /* 0x3ff000000c0d7812 */ /* 0x000fe200078efcff */
[----:B------:R-:W-:Y:S01]  /*25b0*/  IMAD.MOV.U32 R12, RZ, RZ, R10 ;  /* 0x000000ffff0c7224 */ /* 0x000fe200078e000a */
[C---:B------:R-:W-:Y:S01]  /*25c0*/  FSETP.GEU.AND P3, PT, |R9|.reuse, 1.469367938527859385e-39, PT ;  /* 0x001000000900780b */ /* 0x040fe20003f6e200 */
[----:B------:R-:W-:Y:S01]  /*25d0*/  BSSY.RECONVERGENT B2, `(.L_x_50) ;  /* 0x0000050000027945 */ /* 0x000fe20003800200 */
[----:B------:R-:W-:-:S03]  /*25e0*/  LOP3.LUT R6, R9, 0x7ff00000, RZ, 0xc0, !PT ;  /* 0x7ff0000009067812 */ /* 0x000fc600078ec0ff */
[----:B------:R-:W-:Y:S01]  /*25f0*/  @!P0 DMUL R12, R10, 8.98846567431157953865e+307 ;  /* 0x7fe000000a0c8828 */ /* 0x000fe20000000000 */
[----:B------:R-:W-:-:S05]  /*2600*/  ISETP.GE.U32.AND P2, PT, R6, R57, PT ;  /* 0x000000390600720c */ /* 0x000fca0003f46070 */
[----:B------:R-:W0:Y:S02]  /*2610*/  MUFU.RCP64H R49, R13 ;  /* 0x0000000d00317308 */ /* 0x000e240000001800 */
[----:B------:R-:W-:Y:S02]  /*2620*/  @!P3 LOP3.LUT R7, R11, 0x7ff00000, RZ, 0xc0, !PT ;  /* 0x7ff000000b07b812 */ /* 0x000fe400078ec0ff */
[----:B------:R-:W-:Y:S02]  /*2630*/  @!P0 LOP3.LUT R57, R13, 0x7ff00000, RZ, 0xc0, !PT ;  /* 0x7ff000000d398812 */ /* 0x000fe400078ec0ff */
[----:B------:R-:W-:Y:S01]  /*2640*/  @!P3 ISETP.GE.U32.AND P4, PT, R6, R7, PT ;  /* 0x000000070600b20c */ /* 0x000fe20003f86070 */
[----:B------:R-:W-:-:S05]  /*2650*/  IMAD.MOV.U32 R7, RZ, RZ, 0x1ca00000 ;  /* 0x1ca00000ff077424 */ /* 0x000fca00078e00ff */
[----:B------:R-:W-:-:S04]  /*2660*/  @!P3 SEL R53, R7, 0x63400000, !P4 ;  /* 0x634000000735b807 */ /* 0x000fc80006000000 */
[----:B------:R-:W-:Y:S01]  /*2670*/  @!P3 LOP3.LUT R54, R53, 0x80000000, R9, 0xf8, !PT ;  /* 0x800000003536b812 */ /* 0x000fe200078ef809 */
[----:B0-----:R-:W-:-:S03]  /*2680*/  DFMA R50, R48, -R12, 1 ;  /* 0x3ff000003032742b */ /* 0x001fc6000000080c */
[----:B------:R-:W-:Y:S01]  /*2690*/  @!P3 LOP3.LUT R55, R54, 0x100000, RZ, 0xfc, !PT ;  /* 0x001000003637b812 */ /* 0x000fe200078efcff */
[----:B------:R-:W-:-:S04]  /*26a0*/  @!P3 IMAD.MOV.U32 R54, RZ, RZ, RZ ;  /* 0x000000ffff36b224 */ /* 0x000fc800078e00ff */
[----:B------:R-:W-:-:S08]  /*26b0*/  DFMA R50, R50, R50, R50 ;  /* 0x000000323232722b */ /* 0x000fd00000000032 */
[----:B------:R-:W-:Y:S01]  /*26c0*/  DFMA R50, R48, R50, R48 ;  /* 0x000000323032722b */ /* 0x000fe20000000030 */
[----:B------:R-:W-:Y:S02]  /*26d0*/  SEL R49, R7, 0x63400000, !P2 ;  /* 0x6340000007317807 */ /* 0x000fe40005000000 */
[----:B------:R-:W-:Y:S02]  /*26e0*/  MOV R48, R8 ;  /* 0x0000000800307202 */ /* 0x000fe40000000f00 */
[----:B------:R-:W-:-:S03]  /*26f0*/  LOP3.LUT R49, R49, 0x800fffff, R9, 0xf8, !PT ;  /* 0x800fffff31317812 */ /* 0x000fc600078ef809 */
[----:B------:R-:W-:-:S03]  /*2700*/  DFMA R52, R50, -R12, 1 ;  /* 0x3ff000003234742b */ /* 0x000fc6000000080c */
[----:B------:R-:W-:-:S05]  /*2710*/  @!P3 DFMA R48, R48, 2, -R54 ;  /* 0x400000003030b82b */ /* 0x000fca0000000836 */
        /* <DEDUP_REMOVED lines=15> */
[----:B------:R-:W-:-:S05]  /*2810*/  SEL R7, R7, 0x63400000, !P0 ;  /* 0x6340000007077807 */ /* 0x000fca0004000000 */
[----:B------:R-:W-:Y:S01]  /*2820*/  IMAD.IADD R50, R8, 0x1, -R7 ;  /* 0x0000000108327824 */ /* 0x000fe200078e0a07 */
[----:B------:R-:W-:-:S03]  /*2830*/  MOV R8, RZ ;  /* 0x000000ff00087202 */ /* 0x000fc60000000f00 */
[----:B------:R-:W-:-:S06]  /*2840*/  VIADD R9, R50, 0x7fe00000 ;  /* 0x7fe0000032097836 */ /* 0x000fcc0000000000 */
[----:B------:R-:W-:-:S10]  /*2850*/  DMUL R6, R54, R8 ;  /* 0x0000000836067228 */ /* 0x000fd40000000000 */
[----:B------:R-:W-:-:S13]  /*2860*/  FSETP.GTU.AND P0, PT, |R7|, 1.469367938527859385e-39, PT ;  /* 0x001000000700780b */ /* 0x000fda0003f0c200 */
[----:B------:R-:W-:Y:S05]  /*2870*/  @P0 BRA `(.L_x_52) ;  /* 0x0000000000940947 */ /* 0x000fea0003800000 */
[----:B------:R-:W-:Y:S01]  /*2880*/  DFMA R12, R54, -R12, R48 ;  /* 0x8000000c360c722b */ /* 0x000fe20000000030 */
[----:B------:R-:W-:-:S09]  /*2890*/  IMAD.MOV.U32 R8, RZ, RZ, RZ ;  /* 0x000000ffff087224 */ /* 0x000fd200078e00ff */
[C---:B------:R-:W-:Y:S02]  /*28a0*/  FSETP.NEU.AND P0, PT, R13.reuse, RZ, PT ;  /* 0x000000ff0d00720b */ /* 0x040fe40003f0d000 */
[----:B------:R-:W-:-:S04]  /*28b0*/  LOP3.LUT R49, R13, 0x80000000, R11, 0x48, !PT ;  /* 0x800000000d317812 */ /* 0x000fc800078e480b */
[----:B------:R-:W-:-:S07]  /*28c0*/  LOP3.LUT R9, R49, R9, RZ, 0xfc, !PT ;  /* 0x0000000931097212 */ /* 0x000fce00078efcff */
[----:B------:R-:W-:Y:S05]  /*28d0*/  @!P0 BRA `(.L_x_52) ;  /* 0x00000000007c8947 */ /* 0x000fea0003800000 */
[----:B------:R-:W-:Y:S01]  /*28e0*/  IMAD.MOV R11, RZ, RZ, -R50 ;  /* 0x000000ffff0b7224 */ /* 0x000fe200078e0a32 */
[----:B------:R-:W-:Y:S01]  /*28f0*/  DMUL.RP R8, R54, R8 ;  /* 0x0000000836087228 */ /* 0x000fe20000008000 */
[----:B------:R-:W-:-:S06]  /*2900*/  IMAD.MOV.U32 R10, RZ, RZ, RZ ;  /* 0x000000ffff0a7224 */ /* 0x000fcc00078e00ff */
[----:B------:R-:W-:-:S03]  /*2910*/  DFMA R10, R6, -R10, R54 ;  /* 0x8000000a060a722b */ /* 0x000fc60000000036 */
[----:B------:R-:W-:-:S03]  /*2920*/  LOP3.LUT R49, R9, R49, RZ, 0x3c, !PT ;  /* 0x0000003109317212 */ /* 0x000fc600078e3cff */
[----:B------:R-:W-:-:S04]  /*2930*/  IADD3 R10, PT, PT, -R50, -0x43300000, RZ ;  /* 0xbcd00000320a7810 */ /* 0x000fc80007ffe1ff */
[----:B------:R-:W-:-:S04]  /*2940*/  FSETP.NEU.AND P0, PT, |R11|, R10, PT ;  /* 0x0000000a0b00720b */ /* 0x000fc80003f0d200 */
[----:B------:R-:W-:Y:S02]  /*2950*/  FSEL R6, R8, R6, !P0 ;  /* 0x0000000608067208 */ /* 0x000fe40004000000 */
[----:B------:R-:W-:Y:S01]  /*2960*/  FSEL R7, R49, R7, !P0 ;  /* 0x0000000731077208 */ /* 0x000fe20004000000 */
[----:B------:R-:W-:Y:S06]  /*2970*/  BRA `(.L_x_52) ;  /* 0x0000000000547947 */ /* 0x000fec0003800000 */
.L_x_51:
        /* <DEDUP_REMOVED lines=12> */
[----:B------:R-:W-:Y:S01]  /*2a40*/  @!P0 IMAD.MOV.U32 R6, RZ, RZ, RZ ;  /* 0x000000ffff068224 */ /* 0x000fe200078e00ff */
[----:B------:R-:W-:-:S03]  /*2a50*/  @P0 MOV R6, RZ ;  /* 0x000000ff00060202 */ /* 0x000fc60000000f00 */
[----:B------:R-:W-:Y:S01]  /*2a60*/  @P0 IMAD.MOV.U32 R7, RZ, RZ, R8 ;  /* 0x000000ffff070224 */ /* 0x000fe200078e0008 */
[----:B------:R-:W-:Y:S06]  /*2a70*/  BRA `(.L_x_52) ;  /* 0x0000000000147947 */ /* 0x000fec0003800000 */
.L_x_54:
[----:B------:R-:W-:Y:S01]  /*2a80*/  LOP3.LUT R7, R11, 0x80000, RZ, 0xfc, !PT ;  /* 0x000800000b077812 */ /* 0x000fe200078efcff */
[----:B------:R-:W-:Y:S01]  /*2a90*/  IMAD.MOV.U32 R6, RZ, RZ, R10 ;  /* 0x000000ffff067224 */ /* 0x000fe200078e000a */
[----:B------:R-:W-:Y:S06]  /*2aa0*/  BRA `(.L_x_52) ;  /* 0x0000000000087947 */ /* 0x000fec0003800000 */
.L_x_53:
[----:B------:R-:W-:Y:S01]  /*2ab0*/  LOP3.LUT R7, R9, 0x80000, RZ, 0xfc, !PT ;  /* 0x0008000009077812 */ /* 0x000fe200078efcff */
[----:B------:R-:W-:-:S07]  /*2ac0*/  IMAD.MOV.U32 R6, RZ, RZ, R8 ;  /* 0x000000ffff067224 */ /* 0x000fce00078e0008 */
.L_x_52:
[----:B------:R-:W-:Y:S05]  /*2ad0*/  BSYNC.RECONVERGENT B2 ;  /* 0x0000000000027941 */ /* 0x000fea0003800200 */
.L_x_50:
[----:B------:R-:W-:Y:S02]  /*2ae0*/  IMAD.MOV.U32 R9, RZ, RZ, R7 ;  /* 0x000000ffff097224 */ /* 0x000fe400078e0007 */
[----:B------:R-:W-:Y:S02]  /*2af0*/  HFMA2 R7, -RZ, RZ, 0, 0 ;  /* 0x00000000ff077431 */ /* 0x000fe400000001ff */
[----:B------:R-:W-:Y:S02]  /*2b00*/  IMAD.MOV.U32 R8, RZ, RZ, R6 ;  /* 0x000000ffff087224 */ /* 0x000fe400078e0006 */
[----:B------:R-:W-:-:S04]  /*2b10*/  IMAD.MOV.U32 R6, RZ, RZ, R0 ;  /* 0x000000ffff067224 */ /* 0x000fc800078e0000 */
[----:B------:R-:W-:Y:S05]  /*2b20*/  RET.REL.NODEC R6 `(_Z21_pcm_left_multiply_dSPdPKdS1_S1_i) ;  /* 0xffffffd406347950 */ /* 0x000fea0003c3ffff */
        .weak           $__internal_5_$__cuda_sm20_dsqrt_rn_f64_mediumpath_v1
        .type           $__internal_5_$__cuda_sm20_dsqrt_rn_f64_mediumpath_v1,@function
        .size           $__internal_5_$__cuda_sm20_dsqrt_rn_f64_mediumpath_v1,(.L_x_135 - $__internal_5_$__cuda_sm20_dsqrt_rn_f64_mediumpath_v1)
$__internal_5_$__cuda_sm20_dsqrt_rn_f64_mediumpath_v1:
[----:B------:R-:W-:Y:S01]  /*2b30*/  ISETP.GE.U32.AND P0, PT, R8, -0x3400000, PT ;  /* 0xfcc000000800780c */ /* 0x000fe20003f06070 */
[----:B------:R-:W-:Y:S01]  /*2b40*/  BSSY.RECONVERGENT B2, `(.L_x_55) ;  /* 0x0000028000027945 */ /* 0x000fe20003800200 */
[----:B------:R-:W-:Y:S02]  /*2b50*/  IMAD.MOV.U32 R12, RZ, RZ, R16 ;  /* 0x000000ffff0c7224 */ /* 0x000fe400078e0010 */
[----:B------:R-:W-:Y:S02]  /*2b60*/  IMAD.MOV.U32 R10, RZ, RZ, R14 ;  /* 0x000000ffff0a7224 */ /* 0x000fe400078e000e */
[----:B------:R-:W-:Y:S02]  /*2b70*/  IMAD.MOV.U32 R11, RZ, RZ, R15 ;  /* 0x000000ffff0b7224 */ /* 0x000fe400078e000f */
[----:B------:R-:W-:Y:S02]  /*2b80*/  IMAD.MOV.U32 R8, RZ, RZ, R20 ;  /* 0x000000ffff087224 */ /* 0x000fe400078e0014 */
[----:B------:R-:W-:-:S03]  /*2b90*/  IMAD.MOV.U32 R9, RZ, RZ, R21 ;  /* 0x000000ffff097224 */ /* 0x000fc600078e0015 */
        /* <DEDUP_REMOVED lines=9> */
.L_x_56:
[----:B------:R-:W-:-:S14]  /*2c30*/  DSETP.NE.AND P0, PT, R10, RZ, PT ;  /* 0x000000ff0a00722a */ /* 0x000fdc0003f05000 */
[----:B------:R-:W-:Y:S05]  /*2c40*/  @!P0 BRA `(.L_x_58) ;  /* 0x0000000000588947 */ /* 0x000fea0003800000 */
[----:B------:R-:W-:-:S13]  /*2c50*/  ISETP.GE.AND P0, PT, R11, RZ, PT ;  /* 0x000000ff0b00720c */ /* 0x000fda0003f06270 */
[----:B------:R-:W-:Y:S01]  /*2c60*/  @!P0 MOV R8, 0x0 ;  /* 0x0000000000088802 */ /* 0x000fe20000000f00 */
[----:B------:R-:W-:Y:S01]  /*2c70*/  @!P0 IMAD.MOV.U32 R9, RZ, RZ, -0x80000 ;  /* 0xfff80000ff098424 */ /* 0x000fe200078e00ff */
[----:B------:R-:W-:Y:S06]  /*2c80*/  @!P0 BRA `(.L_x_57) ;  /* 0x00000000004c8947 */ /* 0x000fec0003800000 */
[----:B------:R-:W-:-:S13]  /*2c90*/  ISETP.GT.AND P0, PT, R11, 0x7fefffff, PT ;  /* 0x7fefffff0b00780c */ /* 0x000fda0003f04270 */
[----:B------:R-:W-:Y:S05]  /*2ca0*/  @P0 BRA `(.L_x_58) ;  /* 0x0000000000400947 */ /* 0x000fea0003800000 */
[----:B------:R-:W-:Y:S01]  /*2cb0*/  DMUL R8, R10, 8.11296384146066816958e+31 ;  /* 0x469000000a087828 */ /* 0x000fe20000000000 */
[----:B------:R-:W-:Y:S02]  /*2cc0*/  IMAD.MOV.U32 R14, RZ, RZ, 0x0 ;  /* 0x00000000ff0e7424 */ /* 0x000fe400078e00ff */
[----:B------:R-:W-:Y:S02]  /*2cd0*/  IMAD.MOV.U32 R10, RZ, RZ, RZ ;  /* 0x000000ffff0a7224 */ /* 0x000fe400078e00ff */
[----:B------:R-:W-:Y:S01]  /*2ce0*/  IMAD.MOV.U32 R15, RZ, RZ, 0x3fd80000 ;  /* 0x3fd80000ff0f7424 */ /* 0x000fe200078e00ff */
[----:B------:R-:W0:Y:S03]  /*2cf0*/  MUFU.RSQ64H R11, R9 ;  /* 0x00000009000b7308 */ /* 0x000e260000001c00 */
        /* <DEDUP_REMOVED lines=9> */
[----:B------:R-:W-:Y:S01]  /*2d90*/  IADD3 R9, PT, PT, R9, -0x3500000, RZ ;  /* 0xfcb0000009097810 */ /* 0x000fe20007ffe0ff */
[----:B------:R-:W-:Y:S06]  /*2da0*/  BRA `(.L_x_57) ;  /* 0x0000000000047947 */ /* 0x000fec0003800000 */
.L_x_58:
[----:B------:R-:W-:-:S11]  /*2db0*/  DADD R8, R10, R10 ;  /* 0x000000000a087229 */ /* 0x000fd6000000000a */
.L_x_57:
[----:B------:R-:W-:Y:S05]  /*2dc0*/  BSYNC.RECONVERGENT B2 ;  /* 0x0000000000027941 */ /* 0x000fea0003800200 */
.L_x_55:
[----:B------:R-:W-:Y:S02]  /*2dd0*/  IMAD.MOV.U32 R10, RZ, RZ, R8 ;  /* 0x000000ffff0a7224 */ /* 0x000fe400078e0008 */
[----:B------:R-:W-:Y:S02]  /*2de0*/  IMAD.MOV.U32 R11, RZ, RZ, R9 ;  /* 0x000000ffff0b7224 */ /* 0x000fe400078e0009 */
[----:B------:R-:W-:Y:S02]  /*2df0*/  IMAD.MOV.U32 R8, RZ, RZ, R0 ;  /* 0x000000ffff087224 */ /* 0x000fe400078e0000 */
[----:B------:R-:W-:-:S04]  /*2e00*/  IMAD.MOV.U32 R9, RZ, RZ, 0x0 ;  /* 0x00000000ff097424 */ /* 0x000fc800078e00ff */
[----:B------:R-:W-:Y:S05]  /*2e10*/  RET.REL.NODEC R8 `(_Z21_pcm_left_multiply_dSPdPKdS1_S1_i) ;  /* 0xffffffd008787950 */ /* 0x000fea0003c3ffff */
.L_x_59:
        /* <DEDUP_REMOVED lines=14> */
.L_x_135:


//--------------------- .text._Z10_pcm_dD_dSPdS_PKdS1_S1_i --------------------------
	.section	.text._Z10_pcm_dD_dSPdS_PKdS1_S1_i,"ax",@progbits
	.align	128
.text._Z10_pcm_dD_dSPdS_PKdS1_S1_i:
        .type           _Z10_pcm_dD_dSPdS_PKdS1_S1_i,@function
        .size           _Z10_pcm_dD_dSPdS_PKdS1_S1_i,(.L_x_138 - _Z10_pcm_dD_dSPdS_PKdS1_S1_i)
        .other          _Z10_pcm_dD_dSPdS_PKdS1_S1_i,@"STO_CUDA_ENTRY STV_DEFAULT"
_Z10_pcm_dD_dSPdS_PKdS1_S1_i:
[----:B------:R-:W-:Y:S01]  /*0000*/  LDC R1, c[0x0][0x37c] ;  /* 0x0000df00ff017b82 */ /* 0x000fe20000000800 */
[----:B------:R-:W0:Y:S07]  /*0010*/  S2R R0, SR_TID.X ;  /* 0x0000000000007919 */ /* 0x000e2e0000002100 */
[----:B------:R-:W0:Y:S01]  /*0020*/  LDC R33, c[0x0][0x360] ;  /* 0x0000d800ff217b82 */ /* 0x000e220000000800 */
[----:B------:R-:W1:Y:S01]  /*0030*/  LDCU UR6, c[0x0][0x3a8] ;  /* 0x00007500ff0677ac */ /* 0x000e620008000800 */
[----:B------:R-:W2:Y:S06]  /*0040*/  S2R R3, SR_TID.Y ;  /* 0x0000000000037919 */ /* 0x000eac0000002200 */
[----:B------:R-:W0:Y:S08]  /*0050*/  S2UR UR4, SR_CTAID.X ;  /* 0x00000000000479c3 */ /* 0x000e300000002500 */
        /* <DEDUP_REMOVED lines=17> */
[----:B---3--:R-:W-:-:S06]  /*0170*/  DFMA R6, R2, R2, R6 ;  /* 0x000000020206722b */ /* 0x008fcc0000000006 */
[----:B------:R-:W0:Y:S04]  /*0180*/  MUFU.RSQ64H R9, R7 ;  /* 0x0000000700097308 */ /* 0x000e280000001c00 */
[----:B------:R-:W-:-:S05]  /*0190*/  VIADD R8, R7, 0xfcb00000 ;  /* 0xfcb0000007087836 */ /* 0x000fca0000000000 */
[----:B------:R-:W-:Y:S01]  /*01a0*/  ISETP.GE.U32.AND P0, PT, R8, 0x7ca00000, PT ;  /* 0x7ca000000800780c */ /* 0x000fe20003f06070 */
[----:B0-----:R-:W-:-:S08]  /*01b0*/  DMUL R10, R8, R8 ;  /* 0x00000008080a7228 */ /* 0x001fd00000000000 */
[----:B------:R-:W-:-:S08]  /*01c0*/  DFMA R10, R6, -R10, 1 ;  /* 0x3ff00000060a742b */ /* 0x000fd0000000080a */
[----:B------:R-:W-:Y:S02]  /*01d0*/  DFMA R12, R10, R12, 0.5 ;  /* 0x3fe000000a0c742b */ /* 0x000fe4000000000c */
[----:B------:R-:W-:-:S08]  /*01e0*/  DMUL R10, R8, R10 ;  /* 0x0000000a080a7228 */ /* 0x000fd00000000000 */
[----:B------:R-:W-:Y:S02]  /*01f0*/  DFMA R12, R12, R10, R8 ;  /* 0x0000000a0c0c722b */ /* 0x000fe40000000008 */
[----:B------:R-:W-:-:S06]  /*0200*/  DMUL R10, R2, R4 ;  /* 0x00000004020a7228 */ /* 0x000fcc0000000000 */
[----:B------:R-:W-:Y:S02]  /*0210*/  DMUL R14, R6, R12 ;  /* 0x0000000c060e7228 */ /* 0x000fe40000000000 */
[----:B------:R-:W-:Y:S01]  /*0220*/  VIADD R19, R13, 0xfff00000 ;  /* 0xfff000000d137836 */ /* 0x000fe20000000000 */
[----:B------:R-:W-:-:S05]  /*0230*/  MOV R18, R12 ;  /* 0x0000000c00127202 */ /* 0x000fca0000000f00 */
[----:B------:R-:W-:-:S08]  /*0240*/  DFMA R16, R14, -R14, R6 ;  /* 0x8000000e0e10722b */ /* 0x000fd00000000006 */
[----:B------:R-:W-:Y:S01]  /*0250*/  DFMA R40, R16, R18, R14 ;  /* 0x000000121028722b */ /* 0x000fe2000000000e */
[----:B------:R-:W-:Y:S10]  /*0260*/  @!P0 BRA `(.L_x_61) ;  /* 0x0000000000088947 */ /* 0x000ff40003800000 */
[----:B------:R-:W-:-:S07]  /*0270*/  MOV R0, 0x290 ;  /* 0x0000029000007802 */ /* 0x000fce0000000f00 */
[----:B------:R-:W-:Y:S05]  /*0280*/  CALL.REL.NOINC `($__internal_7_$__cuda_sm20_dsqrt_rn_f64_mediumpath_v1) ;  /* 0x0000002c00107944 */ /* 0x000fea0003c00000 */
.L_x_61:
[----:B------:R-:W-:Y:S05]  /*0290*/  BSYNC.RECONVERGENT B0 ;  /* 0x0000000000007941 */ /* 0x000fea0003800200 */
.L_x_60:
        /* <DEDUP_REMOVED lines=16> */
[----:B------:R-:W-:Y:S05]  /*03a0*/  CALL.REL.NOINC `($__internal_6_$__cuda_sm20_div_rn_f64_full) ;  /* 0x0000002400387944 */ /* 0x000fea0003c00000 */
[----:B------:R-:W-:Y:S02]  /*03b0*/  IMAD.MOV.U32 R2, RZ, RZ, R10 ;  /* 0x000000ffff027224 */ /* 0x000fe400078e000a */
[----:B------:R-:W-:-:S07]  /*03c0*/  IMAD.MOV.U32 R3, RZ, RZ, R11 ;  /* 0x000000ffff037224 */ /* 0x000fce00078e000b */
.L_x_63:
[----:B------:R-:W-:Y:S05]  /*03d0*/  BSYNC.RECONVERGENT B1 ;  /* 0x0000000000017941 */ /* 0x000fea0003800200 */
.L_x_62:
        /* <DEDUP_REMOVED lines=13> */
[----:B------:R-:W-:Y:S01]  /*04b0*/  IMAD.MOV.U32 R22, RZ, RZ, 0x0 ;  /* 0x00000000ff167424 */ /* 0x000fe200078e00ff */
[----:B------:R-:W-:Y:S01]  /*04c0*/  UMOV UR6, UR5 ;  /* 0x0000000500067c82 */ /* 0x000fe20008000000 */
[----:B------:R-:W-:Y:S01]  /*04d0*/  IMAD.MOV.U32 R23, RZ, RZ, 0x3fd80000 ;  /* 0x3fd80000ff177424 */ /* 0x000fe200078e00ff */
[----:B------:R-:W-:Y:S01]  /*04e0*/  UMOV UR7, 0x3c7abc9e ;  /* 0x3c7abc9e00077882 */ /* 0x000fe20000000000 */
[----:B------:R-:W-:Y:S01]  /*04f0*/  BSSY.RECONVERGENT B0, `(.L_x_64) ;  /* 0x0000086000007945 */ /* 0x000fe20003800200 */
[----:B--2---:R-:W-:-:S02]  /*0500*/  DADD R16, R16, -R8 ;  /* 0x0000000010107229 */ /* 0x004fc40000000808 */
[----:B---3--:R-:W-:-:S08]  /*0510*/  DADD R18, R18, -R10 ;  /* 0x0000000012127229 */ /* 0x008fd0000000080a */
[----:B------:R-:W-:Y:S01]  /*0520*/  IMAD.MOV.U32 R0, RZ, RZ, R17 ;  /* 0x000000ffff007224 */ /* 0x000fe200078e0011 */
[----:B------:R-:W-:Y:S01]  /*0530*/  DSETP.MAX.AND P0, P1, |R16|, |R18|, PT ;  /* 0x400000121000722a */ /* 0x000fe2000390f200 */
[----:B------:R-:W-:Y:S01]  /*0540*/  MOV R11, R19 ;  /* 0x00000013000b7202 */ /* 0x000fe20000000f00 */
[----:B----4-:R-:W-:Y:S01]  /*0550*/  DADD R20, R20, -R12 ;  /* 0x0000000014147229 */ /* 0x010fe2000000080c */
[----:B------:R-:W-:-:S03]  /*0560*/  IMAD.MOV.U32 R9, RZ, RZ, R18 ;  /* 0x000000ffff097224 */ /* 0x000fc600078e0012 */
[----:B------:R-:W-:Y:S01]  /*0570*/  FSEL R13, |R0|, |R11|, P0 ;  /* 0x4000000b000d7208 */ /* 0x000fe20000000200 */
[----:B------:R-:W-:Y:S02]  /*0580*/  IMAD.MOV.U32 R0, RZ, RZ, R16 ;  /* 0x000000ffff007224 */ /* 0x000fe400078e0010 */
[----:B------:R-:W-:Y:S02]  /*0590*/  IMAD.MOV.U32 R5, RZ, RZ, R18 ;  /* 0x000000ffff057224 */ /* 0x000fe400078e0012 */
[----:B------:R-:W-:Y:S01]  /*05a0*/  IMAD.MOV.U32 R12, RZ, RZ, R19 ;  /* 0x000000ffff0c7224 */ /* 0x000fe200078e0013 */
[----:B------:R-:W-:Y:S02]  /*05b0*/  SEL R8, R0, R9, P0 ;  /* 0x0000000900087207 */ /* 0x000fe40000000000 */
[----:B------:R-:W-:Y:S01]  /*05c0*/  @P1 LOP3.LUT R13, R11, 0x80000, RZ, 0xfc, !PT ;  /* 0x000800000b0d1812 */ /* 0x000fe200078efcff */
[----:B------:R-:W-:Y:S01]  /*05d0*/  DSETP.MIN.AND P0, P1, |R16|, |R18|, PT ;  /* 0x400000121000722a */ /* 0x000fe20003900200 */
[----:B------:R-:W-:Y:S01]  /*05e0*/  MOV R4, R21 ;  /* 0x0000001500047202 */ /* 0x000fe20000000f00 */
[----:B------:R-:W-:-:S02]  /*05f0*/  IMAD.MOV.U32 R10, RZ, RZ, R8 ;  /* 0x000000ffff0a7224 */ /* 0x000fc400078e0008 */
[----:B------:R-:W-:Y:S02]  /*0600*/  IMAD.MOV.U32 R9, RZ, RZ, R13 ;  /* 0x000000ffff097224 */ /* 0x000fe400078e000d */
[----:B------:R-:W-:Y:S01]  /*0610*/  SEL R6, R0, R5, P0 ;  /* 0x0000000500067207 */ /* 0x000fe20000000000 */
[----:B------:R-:W-:Y:S02]  /*0620*/  IMAD.MOV.U32 R0, RZ, RZ, R20 ;  /* 0x000000ffff007224 */ /* 0x000fe400078e0014 */
[----:B------:R-:W-:Y:S01]  /*0630*/  IMAD.MOV.U32 R7, RZ, RZ, R9 ;  /* 0x000000ffff077224 */ /* 0x000fe200078e0009 */
[C-C-:B------:R-:W-:Y:S01]  /*0640*/  DSETP.MAX.AND P4, P5, |R20|.reuse, R8.reuse, PT ;  /* 0x000000081400722a */ /* 0x140fe20003d8f200 */
[----:B------:R-:W-:Y:S01]  /*0650*/  IMAD.MOV.U32 R5, RZ, RZ, R8 ;  /* 0x000000ffff057224 */ /* 0x000fe200078e0008 */
[----:B------:R-:W-:-:S04]  /*0660*/  DSETP.MIN.AND P2, P3, |R20|, R8, PT ;  /* 0x000000081400722a */ /* 0x000fc80003b40200 */
        /* <DEDUP_REMOVED lines=9> */
[----:B------:R-:W-:Y:S01]  /*0700*/  IMAD.MOV.U32 R10, RZ, RZ, RZ ;  /* 0x000000ffff0a7224 */ /* 0x000fe200078e00ff */
[----:B------:R-:W-:Y:S01]  /*0710*/  MOV R9, R13 ;  /* 0x0000000d00097202 */ /* 0x000fe20000000f00 */
[----:B------:R-:W-:Y:S01]  /*0720*/  IMAD.MOV.U32 R7, RZ, RZ, R17 ;  /* 0x000000ffff077224 */ /* 0x000fe200078e0011 */
[----:B------:R-:W-:-:S04]  /*0730*/  LOP3.LUT R0, R5, 0xffc00000, RZ, 0xc0, !PT ;  /* 0xffc0000005007812 */ /* 0x000fc800078ec0ff */
        /* <DEDUP_REMOVED lines=8> */
[----:B------:R-:W-:-:S07]  /*07c0*/  IMAD.U32 R7, RZ, RZ, UR6 ;  /* 0x00000006ff077e24 */ /* 0x000fce000f8e00ff */
[----:B------:R-:W-:-:S08]  /*07d0*/  DFMA R8, R10, R10, R8 ;  /* 0x0000000a0a08722b */ /* 0x000fd00000000008 */
[----:B------:R-:W-:Y:S01]  /*07e0*/  DSETP.MIN.AND P0, P1, R8, UR4, PT ;  /* 0x0000000408007e2a */ /* 0x000fe2000b900000 */
[----:B------:R-:W-:Y:S01]  /*07f0*/  UMOV UR5, 0x3fe62e42 ;  /* 0x3fe62e4200057882 */ /* 0x000fe20000000000 */
[----:B------:R-:W-:-:S05]  /*0800*/  IMAD.MOV.U32 R6, RZ, RZ, R9 ;  /* 0x000000ffff067224 */ /* 0x000fca00078e0009 */
[----:B------:R-:W-:Y:S01]  /*0810*/  FSEL R11, R6, UR6, P0 ;  /* 0x00000006060b7c08 */ /* 0x000fe20008000000 */
[----:B------:R-:W-:Y:S01]  /*0820*/  IMAD.MOV.U32 R6, RZ, RZ, R8 ;  /* 0x000000ffff067224 */ /* 0x000fe200078e0008 */
[----:B------:R-:W-:-:S04]  /*0830*/  UMOV UR6, 0x3b39803f ;  /* 0x3b39803f00067882 */ /* 0x000fc80000000000 */
[----:B------:R-:W-:Y:S01]  /*0840*/  SEL R10, R6, UR4, P0 ;  /* 0x00000004060a7c07 */ /* 0x000fe20008000000 */
[----:B------:R-:W-:Y:S01]  /*0850*/  HFMA2 R6, -RZ, RZ, 0, 0 ;  /* 0x00000000ff067431 */ /* 0x000fe200000001ff */
        /* <DEDUP_REMOVED lines=18> */
[----:B------:R-:W-:Y:S01]  /*0980*/  FSEL R8, R9, R4, !P1 ;  /* 0x0000000409087208 */ /* 0x000fe20004800000 */
[----:B------:R-:W-:Y:S01]  /*0990*/  IMAD.MOV.U32 R4, RZ, RZ, 0x652b82fe ;  /* 0x652b82feff047424 */ /* 0x000fe200078e00ff */
[----:B------:R-:W-:Y:S02]  /*09a0*/  FSEL R9, R7, R5, !P1 ;  /* 0x0000000507097208 */ /* 0x000fe40004800000 */
[----:B------:R-:W-:-:S04]  /*09b0*/  MOV R5, 0x3ff71547 ;  /* 0x3ff7154700057802 */ /* 0x000fc80000000f00 */
[----:B------:R-:W-:-:S08]  /*09c0*/  DMUL R34, R2, R8 ;  /* 0x0000000802227228 */ /* 0x000fd00000000000 */
[----:B------:R-:W-:-:S08]  /*09d0*/  DMUL R22, R34, R34 ;  /* 0x0000002222167228 */ /* 0x000fd00000000000 */
[----:B------:R-:W-:Y:S02]  /*09e0*/  DFMA R4, R22, -R4, 6.75539944105574400000e+15 ;  /* 0x433800001604742b */ /* 0x000fe40000000804 */
[----:B------:R-:W-:-:S06]  /*09f0*/  DADD R12, -RZ, -R22 ;  /* 0x00000000ff0c7229 */ /* 0x000fcc0000000916 */
[----:B------:R-:W-:-:S04]  /*0a00*/  DADD R6, R4, -6.75539944105574400000e+15 ;  /* 0xc338000004067429 */ /* 0x000fc80000000000 */
[----:B------:R-:W-:-:S04]  /*0a10*/  FSETP.GEU.AND P0, PT, |R13|, 4.1917929649353027344, PT ;  /* 0x4086232b0d00780b */ /* 0x000fc80003f0e200 */
[----:B------:R-:W-:-:S08]  /*0a20*/  DFMA R10, R6, -UR4, -R22 ;  /* 0x80000004060a7c2b */ /* 0x000fd00008000816 */
        /* <DEDUP_REMOVED lines=32> */
[----:B------:R-:W-:Y:S01]  /*0c30*/  IMAD.MOV.U32 R10, RZ, RZ, -0x24b905a1 ;  /* 0xdb46fa5fff0a7424 */ /* 0x000fe200078e00ff */
[----:B------:R-:W-:-:S08]  /*0c40*/  MOV R11, 0x3d47088f ;  /* 0x3d47088f000b7802 */ /* 0x000fd00000000f00 */
[----:B------:R-:W-:Y:S02]  /*0c50*/  IMAD R25, R4, 0x100000, R7 ;  /* 0x0010000004197824 */ /* 0x000fe400078e0207 */
[----:B------:R-:W-:Y:S01]  /*0c60*/  IMAD.MOV.U32 R24, RZ, RZ, R6 ;  /* 0x000000ffff187224 */ /* 0x000fe200078e0006 */
[----:B------:R-:W-:Y:S06]  /*0c70*/  @!P0 BRA `(.L_x_65) ;  /* 0x0000000000348947 */ /* 0x000fec0003800000 */
[----:B------:R-:W-:Y:S01]  /*0c80*/  FSETP.GEU.AND P1, PT, |R13|, 4.2275390625, PT ;  /* 0x408748000d00780b */ /* 0x000fe20003f2e200 */
[C---:B------:R-:W-:Y:S02]  /*0c90*/  DADD R12, -R22.reuse, +INF ;  /* 0x7ff00000160c7429 */ /* 0x040fe40000000100 */
[----:B------:R-:W-:-:S08]  /*0ca0*/  DSETP.GT.AND P0, PT, R22, RZ, PT ;  /* 0x000000ff1600722a */ /* 0x000fd00003f04000 */
[----:B------:R-:W-:Y:S02]  /*0cb0*/  FSEL R24, R12, RZ, !P0 ;  /* 0x000000ff0c187208 */ /* 0x000fe40004000000 */
[----:B------:R-:W-:Y:S02]  /*0cc0*/  @!P1 LEA.HI R0, R4, R4, RZ, 0x1 ;  /* 0x0000000404009211 */ /* 0x000fe400078f08ff */
[----:B------:R-:W-:Y:S02]  /*0cd0*/  FSEL R25, R13, RZ, !P0 ;  /* 0x000000ff0d197208 */ /* 0x000fe40004000000 */
[----:B------:R-:W-:-:S05]  /*0ce0*/  @!P1 SHF.R.S32.HI R5, RZ, 0x1, R0 ;  /* 0x00000001ff059819 */ /* 0x000fca0000011400 */
[----:B------:R-:W-:Y:S02]  /*0cf0*/  @!P1 IMAD.IADD R4, R4, 0x1, -R5 ;  /* 0x0000000104049824 */ /* 0x000fe400078e0a05 */
[----:B------:R-:W-:-:S03]  /*0d00*/  @!P1 IMAD R5, R5, 0x100000, R7 ;  /* 0x0010000005059824 */ /* 0x000fc600078e0207 */
[----:B------:R-:W-:Y:S01]  /*0d10*/  @!P1 LEA R7, R4, 0x3ff00000, 0x14 ;  /* 0x3ff0000004079811 */ /* 0x000fe200078ea0ff */
[----:B------:R-:W-:Y:S01]  /*0d20*/  @!P1 IMAD.MOV.U32 R4, RZ, RZ, R6 ;  /* 0x000000ffff049224 */ /* 0x000fe200078e0006 */
[----:B------:R-:W-:-:S06]  /*0d30*/  @!P1 MOV R6, RZ ;  /* 0x000000ff00069202 */ /* 0x000fcc0000000f00 */
[----:B------:R-:W-:-:S11]  /*0d40*/  @!P1 DMUL R24, R4, R6 ;  /* 0x0000000604189228 */ /* 0x000fd60000000000 */
.L_x_65:
[----:B------:R-:W-:Y:S05]  /*0d50*/  BSYNC.RECONVERGENT B0 ;  /* 0x0000000000007941 */ /* 0x000fea0003800200 */
.L_x_64:
[----:B------:R-:W-:Y:S01]  /*0d60*/  UMOV UR6, 0xfba6f279 ;  /* 0xfba6f27900067882 */ /* 0x000fe20000000000 */
[----:B------:R-:W-:Y:S01]  /*0d70*/  UMOV UR7, 0x3cf0679a ;  /* 0x3cf0679a00077882 */ /* 0x000fe20000000000 */
[----:B------:R-:W0:Y:S01]  /*0d80*/  MUFU.RCP64H R7, -1.77245330810546875 ;  /* 0xbffc5bf800077908 */ /* 0x000e220000001800 */
[C---:B------:R-:W-:Y:S01]  /*0d90*/  DFMA R4, |R34|.reuse, -UR6, R10 ;  /* 0x8000000622047c2b */ /* 0x040fe2000800020a */
[----:B------:R-:W-:Y:S01]  /*0da0*/  UMOV UR6, 0xb976a9b2 ;  /* 0xb976a9b200067882 */ /* 0x000fe20000000000 */
[----:B------:R-:W-:Y:S01]  /*0db0*/  UMOV UR7, 0x3d8df9f9 ;  /* 0x3d8df9f900077882 */ /* 0x000fe20000000000 */
[----:B------:R-:W-:Y:S01]  /*0dc0*/  IMAD.MOV.U32 R10, RZ, RZ, -0x6e4b1096 ;  /* 0x91b4ef6aff0a7424 */ /* 0x000fe200078e00ff */
[----:B------:R-:W-:Y:S01]  /*0dd0*/  ISETP.NE.AND P1, PT, R33, R32, PT ;  /* 0x000000202100720c */ /* 0x000fe20003f25270 */
[----:B------:R-:W-:Y:S01]  /*0de0*/  IMAD.MOV.U32 R11, RZ, RZ, 0x3ffc5bf8 ;  /* 0x3ffc5bf8ff0b7424 */ /* 0x000fe200078e00ff */
[----:B------:R-:W-:Y:S01]  /*0df0*/  BSSY.RECONVERGENT B1, `(.L_x_66) ;  /* 0x0000060000017945 */ /* 0x000fe20003800200 */
[----:B------:R-:W-:Y:S01]  /*0e00*/  IMAD.MOV.U32 R6, RZ, RZ, 0x1 ;  /* 0x00000001ff067424 */ /* 0x000fe200078e00ff */
[----:B------:R-:W-:Y:S01]  /*0e10*/  DFMA R4, |R34|, R4, -UR6 ;  /* 0x8000000622047e2b */ /* 0x000fe20008000204 */
[----:B------:R-:W-:Y:S01]  /*0e20*/  UMOV UR6, 0x590cc332 ;  /* 0x590cc33200067882 */ /* 0x000fe20000000000 */
[----:B------:R-:W-:-:S06]  /*0e30*/  UMOV UR7, 0x3dc7f1f5 ;  /* 0x3dc7f1f500077882 */ /* 0x000fcc0000000000 */
[----:B------:R-:W-:Y:S01]  /*0e40*/  DFMA R4, |R34|, R4, UR6 ;  /* 0x0000000622047e2b */ /* 0x000fe20008000204 */
[----:B------:R-:W-:Y:S01]  /*0e50*/  UMOV UR6, 0xcd2d56c4 ;  /* 0xcd2d56c400067882 */ /* 0x000fe20000000000 */
[----:B------:R-:W-:Y:S01]  /*0e60*/  UMOV UR7, 0x3dfa28a3 ;  /* 0x3dfa28a300077882 */ /* 0x000fe20000000000 */
[----:B0-----:R-:W-:-:S05]  /*0e70*/  DFMA R12, R6, R10, 1 ;  /* 0x3ff00000060c742b */ /* 0x001fca000000000a */
[----:B------:R-:W-:Y:S01]  /*0e80*/  DFMA R4, |R34|, R4, -UR6 ;  /* 0x8000000622047e2b */ /* 0x000fe20008000204 */
[----:B------:R-:W-:Y:S01]  /*0e90*/  UMOV UR6, 0x67835925 ;  /* 0x6783592500067882 */ /* 0x000fe20000000000 */
[----:B------:R-:W-:Y:S01]  /*0ea0*/  UMOV UR7, 0x3e2485ee ;  /* 0x3e2485ee00077882 */ /* 0x000fe20000000000 */
[----:B------:R-:W-:-:S05]  /*0eb0*/  DFMA R12, R12, R12, R12 ;  /* 0x0000000c0c0c722b */ /* 0x000fca000000000c */
[----:B------:R-:W-:Y:S01]  /*0ec0*/  DFMA R4, |R34|, R4, UR6 ;  /* 0x0000000622047e2b */ /* 0x000fe20008000204 */
[----:B------:R-:W-:Y:S01]  /*0ed0*/  UMOV UR6, 0x5919f583 ;  /* 0x5919f58300067882 */ /* 0x000fe20000000000 */
[----:B------:R-:W-:Y:S01]  /*0ee0*/  UMOV UR7, 0x3e476db4 ;  /* 0x3e476db400077882 */ /* 0x000fe20000000000 */
[----:B------:R-:W-:-:S05]  /*0ef0*/  DFMA R12, R6, R12, R6 ;  /* 0x0000000c060c722b */ /* 0x000fca0000000006 */
[----:B------:R-:W-:Y:S01]  /*0f00*/  DFMA R4, |R34|, R4, -UR6 ;  /* 0x8000000622047e2b */ /* 0x000fe20008000204 */
[----:B------:R-:W-:Y:S01]  /*0f10*/  UMOV UR6, 0xd98c8d71 ;  /* 0xd98c8d7100067882 */ /* 0x000fe20000000000 */
[----:B------:R-:W-:Y:S01]  /*0f20*/  UMOV UR7, 0x3e62d698 ;  /* 0x3e62d69800077882 */ /* 0x000fe20000000000 */
[----:B------:R-:W-:-:S05]  /*0f30*/  DFMA R26, R12, R10, 1 ;  /* 0x3ff000000c1a742b */ /* 0x000fca000000000a */
[----:B------:R-:W-:Y:S01]  /*0f40*/  DFMA R4, |R34|, R4, UR6 ;  /* 0x0000000622047e2b */ /* 0x000fe20008000204 */
[----:B------:R-:W-:Y:S01]  /*0f50*/  UMOV UR6, 0x7155d5c6 ;  /* 0x7155d5c600067882 */ /* 0x000fe20000000000 */
[----:B------:R-:W-:Y:S01]  /*0f60*/  UMOV UR7, 0x3e720a2c ;  /* 0x3e720a2c00077882 */ /* 0x000fe20000000000 */
[----:B------:R-:W-:Y:S02]  /*0f70*/  DFMA R26, R12, R26, R12 ;  /* 0x0000001a0c1a722b */ /* 0x000fe4000000000c */
[----:B------:R-:W-:-:S03]  /*0f80*/  DADD R12, R34, R34 ;  /* 0x00000000220c7229 */ /* 0x000fc60000000022 */
[----:B------:R-:W-:Y:S01]  /*0f90*/  DFMA R4, |R34|, R4, -UR6 ;  /* 0x8000000622047e2b */ /* 0x000fe20008000204 */
[----:B------:R-:W-:Y:S01]  /*0fa0*/  UMOV UR6, 0x37ca1397 ;  /* 0x37ca139700067882 */ /* 0x000fe20000000000 */
[----:B------:R-:W-:-:S03]  /*0fb0*/  UMOV UR7, 0x3e41d29b ;  /* 0x3e41d29b00077882 */ /* 0x000fc60000000000 */
[----:B------:R-:W-:Y:S02]  /*0fc0*/  DMUL R28, R12, R26 ;  /* 0x0000001a0c1c7228 */ /* 0x000fe40000000000 */
[----:B------:R-:W-:Y:S01]  /*0fd0*/  FSETP.GEU.AND P2, PT, |R13|, 6.5827683646048100446e-37, PT ;  /* 0x036000000d00780b */ /* 0x000fe20003f4e200 */
[----:B------:R-:W-:Y:S01]  /*0fe0*/  DFMA R4, |R34|, R4, -UR6 ;  /* 0x8000000622047e2b */ /* 0x000fe20008000204 */
[----:B------:R-:W-:Y:S01]  /*0ff0*/  UMOV UR6, 0xc0f67a49 ;  /* 0xc0f67a4900067882 */ /* 0x000fe20000000000 */
[----:B------:R-:W-:-:S03]  /*1000*/  UMOV UR7, 0x3ea2ef6c ;  /* 0x3ea2ef6c00077882 */ /* 0x000fc60000000000 */
[----:B------:R-:W-:-:S03]  /*1010*/  DFMA R10, R28, R10, R12 ;  /* 0x0000000a1c0a722b */ /* 0x000fc6000000000c */
[----:B------:R-:W-:Y:S01]  /*1020*/  DFMA R4, |R34|, R4, UR6 ;  /* 0x0000000622047e2b */ /* 0x000fe20008000204 */
[----:B------:R-:W-:Y:S01]  /*1030*/  UMOV UR6, 0x92333b6f ;  /* 0x92333b6f00067882 */ /* 0x000fe20000000000 */
[----:B------:R-:W-:-:S03]  /*1040*/  UMOV UR7, 0x3ec102b8 ;  /* 0x3ec102b800077882 */ /* 0x000fc60000000000 */
[----:B------:R-:W-:Y:S01]  /*1050*/  DFMA R10, R26, R10, R28 ;  /* 0x0000000a1a0a722b */ /* 0x000fe2000000001c */
[----:B------:R-:W-:Y:S02]  /*1060*/  FSEL R26, R8, RZ, P1 ;  /* 0x000000ff081a7208 */ /* 0x000fe40000800000 */
[----:B------:R-:W-:Y:S01]  /*1070*/  DFMA R4, |R34|, R4, -UR6 ;  /* 0x8000000622047e2b */ /* 0x000fe20008000204 */
[----:B------:R-:W-:Y:S01]  /*1080*/  UMOV UR6, 0x5ba9a84e ;  /* 0x5ba9a84e00067882 */ /* 0x000fe20000000000 */
[----:B------:R-:W-:Y:S01]  /*1090*/  UMOV UR7, 0x3eca3037 ;  /* 0x3eca303700077882 */ /* 0x000fe20000000000 */
[----:B------:R-:W-:-:S04]  /*10a0*/  FSEL R27, R9, 1.875, P1 ;  /* 0x3ff00000091b7808 */ /* 0x000fc80000800000 */
[----:B------:R-:W-:Y:S01]  /*10b0*/  FFMA R8, RZ, -1.9715566635131835938, R11 ;  /* 0xbffc5bf8ff087823 */ /* 0x000fe2000000000b */
[----:B------:R-:W-:Y:S01]  /*10c0*/  DFMA R4, |R34|, R4, UR6 ;  /* 0x0000000622047e2b */ /* 0x000fe20008000204 */
[----:B------:R-:W-:Y:S01]  /*10d0*/  UMOV UR6, 0xdedea43e ;  /* 0xdedea43e00067882 */ /* 0x000fe20000000000 */
[----:B------:R-:W-:Y:S01]  /*10e0*/  UMOV UR7, 0x3ecaad18 ;  /* 0x3ecaad1800077882 */ /* 0x000fe20000000000 */
[----:B------:R-:W-:Y:S01]  /*10f0*/  DMUL R28, R26, R26 ;  /* 0x0000001a1a1c7228 */ /* 0x000fe20000000000 */
[----:B------:R-:W-:-:S04]  /*1100*/  FSETP.GT.AND P0, PT, |R8|, 1.469367938527859385e-39, PT ;  /* 0x001000000800780b */ /* 0x000fc80003f04200 */
        /* <DEDUP_REMOVED lines=30> */
[----:B------:R-:W-:-:S08]  /*12f0*/  DFMA R4, |R34|, R4, UR6 ;  /* 0x0000000622047e2b */ /* 0x000fd00008000204 */
[----:B------:R-:W-:-:S06]  /*1300*/  DFMA R6, |R34|, R4, |R34| ;  /* 0x000000042206722b */ /* 0x000fcc0000000622 */
[----:B------:R-:W0:Y:S02]  /*1310*/  F2F.F32.F64 R0, R6 ;  /* 0x0000000600007310 */ /* 0x000e240000301000 */
[----:B0-----:R-:W-:-:S06]  /*1320*/  FMUL R0, R0, -1.4426950216293334961 ;  /* 0xbfb8aa3b00007820 */ /* 0x001fcc0000400000 */
[----:B------:R-:W0:Y:S08]  /*1330*/  FRND R0, R0 ;  /* 0x0000000000007307 */ /* 0x000e300000201000 */
[----:B0-----:R-:W0:Y:S08]  /*1340*/  MUFU.EX2 R14, R0 ;  /* 0x00000000000e7308 */ /* 0x001e300000000800 */
[----:B------:R-:W1:Y:S08]  /*1350*/  F2F.F64.F32 R30, R0 ;  /* 0x00000000001e7310 */ /* 0x000e700000201800 */
[----:B0-----:R0:W2:Y:S01]  /*1360*/  F2F.F64.F32 R8, R14 ;  /* 0x0000000e00087310 */ /* 0x0010a20000201800 */
[----:B-1----:R-:W-:Y:S01]  /*1370*/  DFMA R30, R30, -UR4, -R6 ;  /* 0x800000041e1e7c2b */ /* 0x002fe20008000806 */
[----:B------:R-:W-:Y:S10]  /*1380*/  @P0 BRA P2, `(.L_x_67) ;  /* 0x0000000000180947 */ /* 0x000ff40001000000 */
[----:B------:R-:W-:Y:S01]  /*1390*/  IMAD.MOV.U32 R10, RZ, RZ, R12 ;  /* 0x000000ffff0a7224 */ /* 0x000fe200078e000c */
[----:B------:R-:W-:Y:S01]  /*13a0*/  MOV R11, R13 ;  /* 0x0000000d000b7202 */ /* 0x000fe20000000f00 */
[----:B------:R-:W-:Y:S01]  /*13b0*/  IMAD.MOV.U32 R40, RZ, RZ, -0x6e4b1096 ;  /* 0x91b4ef6aff287424 */ /* 0x000fe200078e00ff */
[----:B------:R-:W-:Y:S01]  /*13c0*/  MOV R0, 0x13f0 ;  /* 0x000013f000007802 */ /* 0x000fe20000000f00 */
[----:B------:R-:W-:-:S07]  /*13d0*/  IMAD.MOV.U32 R41, RZ, RZ, -0x4003a408 ;  /* 0xbffc5bf8ff297424 */ /* 0x000fce00078e00ff */
[----:B0-2---:R-:W-:Y:S05]  /*13e0*/  CALL.REL.NOINC `($__internal_6_$__cuda_sm20_div_rn_f64_full) ;  /* 0x0000001400287944 */ /* 0x005fea0003c00000 */
.L_x_67:
[----:B------:R-:W-:Y:S05]  /*13f0*/  BSYNC.RECONVERGENT B1 ;  /* 0x0000000000017941 */ /* 0x000fea0003800200 */
.L_x_66:
[----:B------:R-:W-:Y:S01]  /*1400*/  IMAD.MOV.U32 R12, RZ, RZ, -0x7649667 ;  /* 0xf89b6999ff0c7424 */ /* 0x000fe200078e00ff */
[----:B------:R-:W-:Y:S01]  /*1410*/  UMOV UR4, 0xa4741b81 ;  /* 0xa4741b8100047882 */ /* 0x000fe20000000000 */
[----:B------:R-:W-:Y:S01]  /*1420*/  IMAD.MOV.U32 R13, RZ, RZ, 0x3e928a27 ;  /* 0x3e928a27ff0d7424 */ /* 0x000fe200078e00ff */
[----:B------:R-:W-:Y:S01]  /*1430*/  UMOV UR5, 0x3e5ae904 ;  /* 0x3e5ae90400057882 */ /* 0x000fe20000000000 */
[----:B------:R-:W-:Y:S01]  /*1440*/  DADD R36, |R34|, -R6 ;  /* 0x0000000022247229 */ /* 0x000fe20000000a06 */
[----:B------:R-:W-:Y:S01]  /*1450*/  BSSY.RECONVERGENT B1, `(.L_x_68) ;  /* 0x000003c000017945 */ /* 0x000fe20003800200 */
[----:B------:R-:W1:Y:S01]  /*1460*/  MUFU.RCP64H R7, R29 ;  /* 0x0000001d00077308 */ /* 0x000e620000001800 */
[----:B------:R-:W-:Y:S01]  /*1470*/  MOV R6, 0x1 ;  /* 0x0000000100067802 */ /* 0x000fe20000000f00 */
[----:B------:R-:W-:Y:S01]  /*1480*/  DFMA R12, R30, UR4, R12 ;  /* 0x000000041e0c7c2b */ /* 0x000fe2000800000c */
[----:B------:R-:W-:Y:S01]  /*1490*/  UMOV UR4, 0x15ff7e07 ;  /* 0x15ff7e0700047882 */ /* 0x000fe20000000000 */
[----:B------:R-:W-:-:S02]  /*14a0*/  UMOV UR5, 0x3ec71de7 ;  /* 0x3ec71de700057882 */ /* 0x000fc40000000000 */
[----:B------:R-:W-:Y:S02]  /*14b0*/  DFMA R36, |R34|, R4, R36 ;  /* 0x000000042224722b */ /* 0x000fe40000000224 */
[----:B--2---:R-:W-:Y:S02]  /*14c0*/  DADD R4, -R8, 1 ;  /* 0x3ff0000008047429 */ /* 0x004fe40000000100 */
        /* <DEDUP_REMOVED lines=23> */
[----:B------:R-:W-:Y:S02]  /*1640*/  UMOV UR5, 0x4017afb4 ;  /* 0x4017afb400057882 */ /* 0x000fe40000000000 */
[----:B------:R-:W-:-:S04]  /*1650*/  DSETP.GE.AND P0, PT, |R34|, UR4, PT ;  /* 0x0000000422007e2a */ /* 0x000fc8000bf06200 */
[----:B------:R-:W-:-:S08]  /*1660*/  DMUL R12, R30, R12 ;  /* 0x0000000c1e0c7228 */ /* 0x000fd00000000000 */
[----:B------:R-:W-:Y:S02]  /*1670*/  DFMA R12, R30, R12, -R36 ;  /* 0x0000000c1e0c722b */ /* 0x000fe40000000824 */
[----:B-1----:R-:W-:-:S06]  /*1680*/  DFMA R36, -R28, R6, 1 ;  /* 0x3ff000001c24742b */ /* 0x002fcc0000000106 */
[----:B------:R-:W-:Y:S02]  /*1690*/  DADD R12, R30, R12 ;  /* 0x000000001e0c7229 */ /* 0x000fe4000000000c */
[----:B------:R-:W-:-:S06]  /*16a0*/  DFMA R36, R36, R36, R36 ;  /* 0x000000242424722b */ /* 0x000fcc0000000024 */
[----:B------:R-:W-:Y:S02]  /*16b0*/  DFMA R4, R8, -R12, R4 ;  /* 0x8000000c0804722b */ /* 0x000fe40000000004 */
[----:B------:R-:W-:-:S08]  /*16c0*/  DFMA R36, R6, R36, R6 ;  /* 0x000000240624722b */ /* 0x000fd00000000006 */
[----:B------:R-:W-:Y:S01]  /*16d0*/  FSEL R5, R5, 1.875, !P0 ;  /* 0x3ff0000005057808 */ /* 0x000fe20004000000 */
        /* <DEDUP_REMOVED lines=14> */
[----:B------:R-:W-:Y:S01]  /*17c0*/  MOV R0, 0x1810 ;  /* 0x0000181000007802 */ /* 0x000fe20000000f00 */
[----:B------:R-:W-:Y:S02]  /*17d0*/  IMAD.MOV.U32 R11, RZ, RZ, R5 ;  /* 0x000000ffff0b7224 */ /* 0x000fe400078e0005 */
[----:B------:R-:W-:Y:S02]  /*17e0*/  IMAD.MOV.U32 R40, RZ, RZ, R28 ;  /* 0x000000ffff287224 */ /* 0x000fe400078e001c */
[----:B------:R-:W-:-:S07]  /*17f0*/  IMAD.MOV.U32 R41, RZ, RZ, R29 ;  /* 0x000000ffff297224 */ /* 0x000fce00078e001d */
[----:B0-----:R-:W-:Y:S05]  /*1800*/  CALL.REL.NOINC `($__internal_6_$__cuda_sm20_div_rn_f64_full) ;  /* 0x0000001000207944 */ /* 0x001fea0003c00000 */
.L_x_69:
[----:B------:R-:W-:Y:S05]  /*1810*/  BSYNC.RECONVERGENT B1 ;  /* 0x0000000000017941 */ /* 0x000fea0003800200 */
.L_x_68:
[----:B------:R-:W1:Y:S01]  /*1820*/  MUFU.RCP64H R5, R27 ;  /* 0x0000001b00057308 */ /* 0x000e620000001800 */
[----:B------:R-:W-:Y:S01]  /*1830*/  MOV R4, 0x1 ;  /* 0x0000000100047802 */ /* 0x000fe20000000f00 */
[----:B------:R-:W-:Y:S01]  /*1840*/  BSSY.RECONVERGENT B1, `(.L_x_70) ;  /* 0x0000017000017945 */ /* 0x000fe20003800200 */
[----:B------:R-:W-:Y:S02]  /*1850*/  FSETP.GEU.AND P2, PT, |R17|, 6.5827683646048100446e-37, PT ;  /* 0x036000001100780b */ /* 0x000fe40003f4e200 */
[----:B------:R-:W-:Y:S02]  /*1860*/  FSEL R30, R10, RZ, P1 ;  /* 0x000000ff0a1e7208 */ /* 0x000fe40000800000 */
[----:B------:R-:W-:Y:S01]  /*1870*/  FSEL R31, R11, RZ, P1 ;  /* 0x000000ff0b1f7208 */ /* 0x000fe20000800000 */
[----:B-1----:R-:W-:-:S08]  /*1880*/  DFMA R6, -R26, R4, 1 ;  /* 0x3ff000001a06742b */ /* 0x002fd00000000104 */
        /* <DEDUP_REMOVED lines=16> */
[----:B------:R-:W-:Y:S01]  /*1990*/  MOV R4, R10 ;  /* 0x0000000a00047202 */ /* 0x000fe20000000f00 */
[----:B------:R-:W-:-:S07]  /*19a0*/  IMAD.MOV.U32 R5, RZ, RZ, R11 ;  /* 0x000000ffff057224 */ /* 0x000fce00078e000b */
.L_x_71:
[----:B------:R-:W-:Y:S05]  /*19b0*/  BSYNC.RECONVERGENT B1 ;  /* 0x0000000000017941 */ /* 0x000fea0003800200 */
.L_x_70:
[----:B------:R-:W1:Y:S01]  /*19c0*/  MUFU.RCP64H R7, R27 ;  /* 0x0000001b00077308 */ /* 0x000e620000001800 */
[----:B------:R-:W-:Y:S01]  /*19d0*/  IMAD.MOV.U32 R6, RZ, RZ, 0x1 ;  /* 0x00000001ff067424 */ /* 0x000fe200078e00ff */
[----:B------:R-:W-:Y:S01]  /*19e0*/  FSETP.GEU.AND P2, PT, |R19|, 6.5827683646048100446e-37, PT ;  /* 0x036000001300780b */ /* 0x000fe20003f4e200 */
[----:B------:R-:W-:Y:S04]  /*19f0*/  BSSY.RECONVERGENT B1, `(.L_x_72) ;  /* 0x0000014000017945 */ /* 0x000fe80003800200 */
        /* <DEDUP_REMOVED lines=16> */
[----:B0-----:R-:W-:Y:S05]  /*1b00*/  CALL.REL.NOINC `($__internal_6_$__cuda_sm20_div_rn_f64_full) ;  /* 0x0000000c00607944 */ /* 0x001fea0003c00000 */
[----:B------:R-:W-:Y:S02]  /*1b10*/  IMAD.MOV.U32 R6, RZ, RZ, R10 ;  /* 0x000000ffff067224 */ /* 0x000fe400078e000a */
[----:B------:R-:W-:-:S07]  /*1b20*/  IMAD.MOV.U32 R7, RZ, RZ, R11 ;  /* 0x000000ffff077224 */ /* 0x000fce00078e000b */
.L_x_73:
[----:B------:R-:W-:Y:S05]  /*1b30*/  BSYNC.RECONVERGENT B1 ;  /* 0x0000000000017941 */ /* 0x000fea0003800200 */
.L_x_72:
        /* <DEDUP_REMOVED lines=15> */
[----:B------:R-:W-:Y:S01]  /*1c30*/  MOV R10, R20 ;  /* 0x00000014000a7202 */ /* 0x000fe20000000f00 */
[----:B------:R-:W-:Y:S01]  /*1c40*/  IMAD.MOV.U32 R11, RZ, RZ, R21 ;  /* 0x000000ffff0b7224 */ /* 0x000fe200078e0015 */
[----:B------:R-:W-:Y:S01]  /*1c50*/  MOV R0, 0x1c90 ;  /* 0x00001c9000007802 */ /* 0x000fe20000000f00 */
[----:B------:R-:W-:Y:S02]  /*1c60*/  IMAD.MOV.U32 R40, RZ, RZ, R26 ;  /* 0x000000ffff287224 */ /* 0x000fe400078e001a */
[----:B------:R-:W-:-:S07]  /*1c70*/  IMAD.MOV.U32 R41, RZ, RZ, R27 ;  /* 0x000000ffff297224 */ /* 0x000fce00078e001b */
[----:B0-----:R-:W-:Y:S05]  /*1c80*/  CALL.REL.NOINC `($__internal_6_$__cuda_sm20_div_rn_f64_full) ;  /* 0x0000000c00007944 */ /* 0x001fea0003c00000 */
[----:B------:R-:W-:Y:S01]  /*1c90*/  IMAD.MOV.U32 R8, RZ, RZ, R10 ;  /* 0x000000ffff087224 */ /* 0x000fe200078e000a */
[----:B------:R-:W-:-:S07]  /*1ca0*/  MOV R9, R11 ;  /* 0x0000000b00097202 */ /* 0x000fce0000000f00 */
.L_x_75:
[----:B------:R-:W-:Y:S05]  /*1cb0*/  BSYNC.RECONVERGENT B1 ;  /* 0x0000000000017941 */ /* 0x000fea0003800200 */
.L_x_74:
[----:B------:R-:W1:Y:S01]  /*1cc0*/  LDC R43, c[0x0][0x3a8] ;  /* 0x0000ea00ff2b7b82 */ /* 0x000e620000000800 */
[----:B------:R-:W2:Y:S01]  /*1cd0*/  LDCU.64 UR4, c[0x0][0x380] ;  /* 0x00007000ff0477ac */ /* 0x000ea20008000a00 */
[C---:B------:R-:W-:Y:S02]  /*1ce0*/  DMUL R10, R30.reuse, R4 ;  /* 0x000000041e0a7228 */ /* 0x040fe40000000000 */
[----:B------:R-:W-:-:S04]  /*1cf0*/  DMUL R36, R30, R8 ;  /* 0x000000081e247228 */ /* 0x000fc80000000000 */
[----:B------:R-:W3:Y:S01]  /*1d00*/  LDC.64 R12, c[0x0][0x388] ;  /* 0x0000e200ff0c7b82 */ /* 0x000ee20000000a00 */
[----:B--2---:R-:W-:-:S04]  /*1d10*/  ISETP.NE.U32.AND P0, PT, RZ, UR4, PT ;  /* 0x00000004ff007c0c */ /* 0x004fc8000bf05070 */
[----:B------:R-:W-:Y:S01]  /*1d20*/  ISETP.NE.AND.EX P0, PT, RZ, UR5, PT, P0 ;  /* 0x00000005ff007c0c */ /* 0x000fe2000bf05300 */
[-C--:B-1----:R-:W-:Y:S01]  /*1d30*/  IMAD R42, R33, R43.reuse, R32 ;  /* 0x0000002b212a7224 */ /* 0x082fe200078e0220 */
[----:B------:R-:W-:Y:S01]  /*1d40*/  DMUL R32, R30, R6 ;  /* 0x000000061e207228 */ /* 0x000fe20000000000 */
[----:B------:R-:W-:Y:S02]  /*1d50*/  IMAD R43, R43, R43, RZ ;  /* 0x0000002b2b2b7224 */ /* 0x000fe400078e02ff */
[----:B---3--:R-:W-:-:S05]  /*1d60*/  IMAD.WIDE R12, R42, 0x8, R12 ;  /* 0x000000082a0c7825 */ /* 0x008fca00078e020c */
[----:B------:R1:W-:Y:S01]  /*1d70*/  STG.E.64 desc[UR8][R12.64], R10 ;  /* 0x0000000a0c007986 */ /* 0x0003e2000c101b08 */
[----:B------:R-:W-:-:S05]  /*1d80*/  IMAD.WIDE.U32 R34, R43, 0x8, R12 ;  /* 0x000000082b227825 */ /* 0x000fca00078e000c */
[----:B------:R1:W-:Y:S01]  /*1d90*/  STG.E.64 desc[UR8][R34.64], R32 ;  /* 0x0000002022007986 */ /* 0x0003e2000c101b08 */
[----:B------:R-:W-:-:S05]  /*1da0*/  IMAD.WIDE.U32 R38, R43, 0x8, R34 ;  /* 0x000000082b267825 */ /* 0x000fca00078e0022 */
[----:B------:R1:W-:Y:S01]  /*1db0*/  STG.E.64 desc[UR8][R38.64], R36 ;  /* 0x0000002426007986 */ /* 0x0003e2000c101b08 */
[----:B------:R-:W-:Y:S05]  /*1dc0*/  @!P0 EXIT ;  /* 0x000000000000894d */ /* 0x000fea0003800000 */
[----:B-1----:R-:W0:Y:S02]  /*1dd0*/  LDC.64 R10, c[0x0][0x398] ;  /* 0x0000e600ff0a7b82 */ /* 0x002e240000000a00 */
[----:B0-----:R-:W-:-:S05]  /*1de0*/  IMAD.WIDE.U32 R14, R15, 0x8, R10 ;  /* 0x000000080f0e7825 */ /* 0x001fca00078e000a */
[----:B------:R-:W2:Y:S04]  /*1df0*/  LDG.E.64 R32, desc[UR8][R14.64+0x8] ;  /* 0x000008080e207981 */ /* 0x000ea8000c1e1b00 */
[----:B------:R-:W3:Y:S04]  /*1e00*/  LDG.E.64 R34, desc[UR8][R14.64] ;  /* 0x000000080e227981 */ /* 0x000ee8000c1e1b00 */
[----:B------:R-:W4:Y:S01]  /*1e10*/  LDG.E.64 R36, desc[UR8][R14.64+0x10] ;  /* 0x000010080e247981 */ /* 0x000f22000c1e1b00 */
[----:B------:R-:W0:Y:S01]  /*1e20*/  MUFU.RCP64H R13, 1.77245330810546875 ;  /* 0x3ffc5bf8000d7908 */ /* 0x000e220000001800 */
[----:B------:R-:W-:Y:S01]  /*1e30*/  IMAD.MOV.U32 R10, RZ, RZ, -0x6e4b1096 ;  /* 0x91b4ef6aff0a7424 */ /* 0x000fe200078e00ff */
[----:B------:R-:W-:Y:S01]  /*1e40*/  BSSY.RECONVERGENT B1, `(.L_x_76) ;  /* 0x000001b000017945 */ /* 0x000fe20003800200 */
[----:B------:R-:W-:-:S02]  /*1e50*/  IMAD.MOV.U32 R11, RZ, RZ, 0x3ffc5bf8 ;  /* 0x3ffc5bf8ff0b7424 */ /* 0x000fc400078e00ff */
[----:B------:R-:W-:-:S06]  /*1e60*/  IMAD.MOV.U32 R12, RZ, RZ, 0x1 ;  /* 0x00000001ff0c7424 */ /* 0x000fcc00078e00ff */
[----:B0-----:R-:W-:-:S08]  /*1e70*/  DFMA R38, R12, -R10, 1 ;  /* 0x3ff000000c26742b */ /* 0x001fd0000000080a */
[----:B------:R-:W-:-:S08]  /*1e80*/  DFMA R38, R38, R38, R38 ;  /* 0x000000262626722b */ /* 0x000fd00000000026 */
[----:B------:R-:W-:Y:S02]  /*1e90*/  DFMA R38, R12, R38, R12 ;  /* 0x000000260c26722b */ /* 0x000fe4000000000c */
[----:B------:R-:W-:-:S06]  /*1ea0*/  DMUL R12, R22, 4 ;  /* 0x40100000160c7828 */ /* 0x000fcc0000000000 */
[----:B------:R-:W-:Y:S02]  /*1eb0*/  DFMA R22, R38, -R10, 1 ;  /* 0x3ff000002616742b */ /* 0x000fe4000000080a */
[----:B------:R-:W-:-:S06]  /*1ec0*/  DMUL R12, R12, R2 ;  /* 0x000000020c0c7228 */ /* 0x000fcc0000000000 */
[----:B------:R-:W-:-:S04]  /*1ed0*/  DFMA R22, R38, R22, R38 ;  /* 0x000000162616722b */ /* 0x000fc80000000026 */
[----:B------:R-:W-:-:S04]  /*1ee0*/  FSETP.GEU.AND P2, PT, |R13|, 6.5827683646048100446e-37, PT ;  /* 0x036000000d00780b */ /* 0x000fc80003f4e200 */
[----:B------:R-:W-:-:S08]  /*1ef0*/  DMUL R2, R12, R22 ;  /* 0x000000160c027228 */ /* 0x000fd00000000000 */
[----:B------:R-:W-:-:S08]  /*1f00*/  DFMA R10, R2, -R10, R12 ;  /* 0x8000000a020a722b */ /* 0x000fd0000000000c */
[----:B------:R-:W-:Y:S02]  /*1f10*/  DFMA R10, R22, R10, R2 ;  /* 0x0000000a160a722b */ /* 0x000fe40000000002 */
[----:B------:R-:W-:-:S08]  /*1f20*/  DMUL R2, R26, R28 ;  /* 0x0000001c1a027228 */ /* 0x000fd00000000000 */
[----:B------:R-:W-:-:S05]  /*1f30*/  FFMA R0, RZ, 1.9715566635131835938, R11 ;  /* 0x3ffc5bf8ff007823 */ /* 0x000fca000000000b */
[----:B------:R-:W-:Y:S01]  /*1f40*/  FSETP.GT.AND P0, PT, |R0|, 1.469367938527859385e-39, PT ;  /* 0x001000000000780b */ /* 0x000fe20003f04200 */
[----:B--2---:R-:W-:-:S08]  /*1f50*/  DMUL R18, R18, R32 ;  /* 0x0000002012127228 */ /* 0x004fd00000000000 */
[----:B---3--:R-:W-:-:S08]  /*1f60*/  DFMA R18, R16, R34, R18 ;  /* 0x000000221012722b */ /* 0x008fd00000000012 */
[----:B----4-:R-:W-:Y:S01]  /*1f70*/  DFMA R20, R20, R36, R18 ;  /* 0x000000241414722b */ /* 0x010fe20000000012 */
[----:B------:R-:W-:Y:S10]  /*1f80*/  @P0 BRA P2, `(.L_x_77) ;  /* 0x0000000000180947 */ /* 0x000ff40001000000 */
[----:B------:R-:W-:Y:S01]  /*1f90*/  IMAD.MOV.U32 R10, RZ, RZ, R12 ;  /* 0x000000ffff0a7224 */ /* 0x000fe200078e000c */
[----:B------:R-:W-:Y:S01]  /*1fa0*/  MOV R11, R13 ;  /* 0x0000000d000b7202 */ /* 0x000fe20000000f00 */
[----:B------:R-:W-:Y:S01]  /*1fb0*/  IMAD.MOV.U32 R40, RZ, RZ, -0x6e4b1096 ;  /* 0x91b4ef6aff287424 */ /* 0x000fe200078e00ff */
[----:B------:R-:W-:Y:S01]  /*1fc0*/  MOV R0, 0x1ff0 ;  /* 0x00001ff000007802 */ /* 0x000fe20000000f00 */
[----:B------:R-:W-:-:S07]  /*1fd0*/  IMAD.MOV.U32 R41, RZ, RZ, 0x3ffc5bf8 ;  /* 0x3ffc5bf8ff297424 */ /* 0x000fce00078e00ff */
[----:B------:R-:W-:Y:S05]  /*1fe0*/  CALL.REL.NOINC `($__internal_6_$__cuda_sm20_div_rn_f64_full) ;  /* 0x0000000800287944 */ /* 0x000fea0003c00000 */
.L_x_77:
[----:B------:R-:W-:Y:S05]  /*1ff0*/  BSYNC.RECONVERGENT B1 ;  /* 0x0000000000017941 */ /* 0x000fea0003800200 */
.L_x_76:
[----:B------:R-:W0:Y:S01]  /*2000*/  MUFU.RCP64H R13, R3 ;  /* 0x00000003000d7308 */ /* 0x000e220000001800 */
[----:B------:R-:W-:Y:S01]  /*2010*/  IMAD.MOV.U32 R12, RZ, RZ, 0x1 ;  /* 0x00000001ff0c7424 */ /* 0x000fe200078e00ff */
[----:B------:R-:W-:Y:S01]  /*2020*/  DMUL R10, R10, R24 ;  /* 0x000000180a0a7228 */ /* 0x000fe20000000000 */
[----:B------:R-:W-:Y:S07]  /*2030*/  BSSY.RECONVERGENT B1, `(.L_x_78) ;  /* 0x0000014000017945 */ /* 0x000fee0003800200 */
[----:B------:R-:W-:-:S02]  /*2040*/  DMUL R16, R20, R10 ;  /* 0x0000000a14107228 */ /* 0x000fc40000000000 */
[----:B0-----:R-:W-:-:S08]  /*2050*/  DFMA R14, -R2, R12, 1 ;  /* 0x3ff00000020e742b */ /* 0x001fd0000000010c */
[----:B------:R-:W-:Y:S01]  /*2060*/  FSETP.GEU.AND P2, PT, |R17|, 6.5827683646048100446e-37, PT ;  /* 0x036000001100780b */ /* 0x000fe20003f4e200 */
        /* <DEDUP_REMOVED lines=15> */
[----:B------:R-:W-:Y:S05]  /*2160*/  CALL.REL.NOINC `($__internal_6_$__cuda_sm20_div_rn_f64_full) ;  /* 0x0000000400c87944 */ /* 0x000fea0003c00000 */
.L_x_79:
[----:B------:R-:W-:Y:S05]  /*2170*/  BSYNC.RECONVERGENT B1 ;  /* 0x0000000000017941 */ /* 0x000fea0003800200 */
.L_x_78:
[----:B------:R-:W0:Y:S01]  /*2180*/  MUFU.RCP64H R3, R29 ;  /* 0x0000001d00037308 */ /* 0x000e220000001800 */
[----:B------:R-:W-:Y:S01]  /*2190*/  IMAD.MOV.U32 R2, RZ, RZ, 0x1 ;  /* 0x00000001ff027424 */ /* 0x000fe200078e00ff */
[----:B------:R-:W-:Y:S01]  /*21a0*/  DMUL R20, R20, 3 ;  /* 0x4008000014147828 */ /* 0x000fe20000000000 */
[----:B------:R-:W-:Y:S09]  /*21b0*/  BSSY.RECONVERGENT B1, `(.L_x_80) ;  /* 0x0000017000017945 */ /* 0x000ff20003800200 */
[----:B------:R-:W-:Y:S01]  /*21c0*/  FSETP.GEU.AND P2, PT, |R21|, 6.5827683646048100446e-37, PT ;  /* 0x036000001500780b */ /* 0x000fe20003f4e200 */
[----:B0-----:R-:W-:-:S08]  /*21d0*/  DFMA R12, -R28, R2, 1 ;  /* 0x3ff000001c0c742b */ /* 0x001fd00000000102 */
[----:B------:R-:W-:-:S08]  /*21e0*/  DFMA R12, R12, R12, R12 ;  /* 0x0000000c0c0c722b */ /* 0x000fd0000000000c */
[----:B------:R-:W-:-:S08]  /*21f0*/  DFMA R12, R2, R12, R2 ;  /* 0x0000000c020c722b */ /* 0x000fd00000000002 */
[----:B------:R-:W-:-:S08]  /*2200*/  DFMA R2, -R28, R12, 1 ;  /* 0x3ff000001c02742b */ /* 0x000fd0000000010c */
[----:B------:R-:W-:-:S08]  /*2210*/  DFMA R12, R12, R2, R12 ;  /* 0x000000020c0c722b */ /* 0x000fd0000000000c */
[----:B------:R-:W-:-:S08]  /*2220*/  DMUL R16, R12, R20 ;  /* 0x000000140c107228 */ /* 0x000fd00000000000 */
[----:B------:R-:W-:-:S08]  /*2230*/  DFMA R2, -R28, R16, R20 ;  /* 0x000000101c02722b */ /* 0x000fd00000000114 */
[----:B------:R-:W-:Y:S01]  /*2240*/  DFMA R16, R12, R2, R16 ;  /* 0x000000020c10722b */ /* 0x000fe20000000010 */
[----:B------:R-:W-:Y:S02]  /*2250*/  FSEL R2, R10, RZ, P1 ;  /* 0x000000ff0a027208 */ /* 0x000fe40000800000 */
[----:B------:R-:W-:-:S07]  /*2260*/  FSEL R3, R11, RZ, P1 ;  /* 0x000000ff0b037208 */ /* 0x000fce0000800000 */
        /* <DEDUP_REMOVED lines=9> */
[----:B------:R-:W-:Y:S02]  /*2300*/  IMAD.MOV.U32 R16, RZ, RZ, R10 ;  /* 0x000000ffff107224 */ /* 0x000fe400078e000a */
[----:B------:R-:W-:-:S07]  /*2310*/  IMAD.MOV.U32 R17, RZ, RZ, R11 ;  /* 0x000000ffff117224 */ /* 0x000fce00078e000b */
.L_x_81:
[----:B------:R-:W-:Y:S05]  /*2320*/  BSYNC.RECONVERGENT B1 ;  /* 0x0000000000017941 */ /* 0x000fea0003800200 */
.L_x_80:
[----:B------:R-:W0:Y:S01]  /*2330*/  MUFU.RCP64H R11, R27 ;  /* 0x0000001b000b7308 */ /* 0x000e220000001800 */
[----:B------:R-:W-:Y:S01]  /*2340*/  MOV R10, 0x1 ;  /* 0x00000001000a7802 */ /* 0x000fe20000000f00 */
[----:B------:R-:W-:Y:S01]  /*2350*/  BSSY.RECONVERGENT B1, `(.L_x_82) ;  /* 0x0000014000017945 */ /* 0x000fe20003800200 */
[----:B------:R-:W-:Y:S01]  /*2360*/  FSETP.GEU.AND P1, PT, |R35|, 6.5827683646048100446e-37, PT ;  /* 0x036000002300780b */ /* 0x000fe20003f2e200 */
[----:B------:R-:W-:-:S03]  /*2370*/  DMUL R18, R16, R4 ;  /* 0x0000000410127228 */ /* 0x000fc60000000000 */
        /* <DEDUP_REMOVED lines=16> */
[----:B------:R-:W-:Y:S05]  /*2480*/  CALL.REL.NOINC `($__internal_6_$__cuda_sm20_div_rn_f64_full) ;  /* 0x0000000400007944 */ /* 0x000fea0003c00000 */
.L_x_83:
[----:B------:R-:W-:Y:S05]  /*2490*/  BSYNC.RECONVERGENT B1 ;  /* 0x0000000000017941 */ /* 0x000fea0003800200 */
.L_x_82:
[----:B------:R-:W0:Y:S01]  /*24a0*/  MUFU.RCP64H R13, R27 ;  /* 0x0000001b000d7308 */ /* 0x000e220000001800 */
[----:B------:R-:W-:Y:S01]  /*24b0*/  MOV R12, 0x1 ;  /* 0x00000001000c7802 */ /* 0x000fe20000000f00 */
[----:B------:R-:W1:Y:S01]  /*24c0*/  LDC.64 R20, c[0x0][0x380] ;  /* 0x0000e000ff147b82 */ /* 0x000e620000000a00 */
[----:B------:R-:W-:Y:S01]  /*24d0*/  DADD R18, R18, -R10 ;  /* 0x0000000012127229 */ /* 0x000fe2000000080a */
[----:B------:R-:W-:Y:S01]  /*24e0*/  FSETP.GEU.AND P1, PT, |R33|, 6.5827683646048100446e-37, PT ;  /* 0x036000002100780b */ /* 0x000fe20003f2e200 */
[----:B------:R-:W-:Y:S06]  /*24f0*/  BSSY.RECONVERGENT B1, `(.L_x_84) ;  /* 0x0000017000017945 */ /* 0x000fec0003800200 */
[----:B------:R-:W-:-:S02]  /*2500*/  DMUL R18, R30, R18 ;  /* 0x000000121e127228 */ /* 0x000fc40000000000 */
[----:B0-----:R-:W-:-:S08]  /*2510*/  DFMA R14, -R26, R12, 1 ;  /* 0x3ff000001a0e742b */ /* 0x001fd0000000010c */
[----:B------:R-:W-:-:S08]  /*2520*/  DFMA R14, R14, R14, R14 ;  /* 0x0000000e0e0e722b */ /* 0x000fd0000000000e */
[----:B------:R-:W-:-:S08]  /*2530*/  DFMA R14, R12, R14, R12 ;  /* 0x0000000e0c0e722b */ /* 0x000fd0000000000c */
[----:B------:R-:W-:-:S08]  /*2540*/  DFMA R12, -R26, R14, 1 ;  /* 0x3ff000001a0c742b */ /* 0x000fd0000000010e */
[----:B------:R-:W-:Y:S02]  /*2550*/  DFMA R22, R14, R12, R14 ;  /* 0x0000000c0e16722b */ /* 0x000fe4000000000e */
[----:B------:R-:W-:Y:S01]  /*2560*/  DFMA R12, R2, R4, R18 ;  /* 0x00000004020c722b */ /* 0x000fe20000000012 */
[----:B-1----:R-:W-:Y:S01]  /*2570*/  IMAD.WIDE R18, R42, 0x8, R20 ;  /* 0x000000082a127825 */ /* 0x002fe200078e0214 */
[----:B------:R-:W-:-:S04]  /*2580*/  DMUL R4, R16, R6 ;  /* 0x0000000610047228 */ /* 0x000fc80000000000 */
[----:B------:R-:W-:Y:S01]  /*2590*/  DMUL R10, R22, R32 ;  /* 0x00000020160a7228 */ /* 0x000fe20000000000 */
[----:B------:R0:W-:Y:S07]  /*25a0*/  STG.E.64 desc[UR8][R18.64], R12 ;  /* 0x0000000c12007986 */ /* 0x0001ee000c101b08 */
[----:B------:R-:W-:-:S08]  /*25b0*/  DFMA R14, -R26, R10, R32 ;  /* 0x0000000a1a0e722b */ /* 0x000fd00000000120 */
[----:B------:R-:W-:-:S10]  /*25c0*/  DFMA R10, R22, R14, R10 ;  /* 0x0000000e160a722b */ /* 0x000fd4000000000a */
[----:B------:R-:W-:-:S05]  /*25d0*/  FFMA R0, RZ, R27, R11 ;  /* 0x0000001bff007223 */ /* 0x000fca000000000b */
[----:B------:R-:W-:-:S13]  /*25e0*/  FSETP.GT.AND P0, PT, |R0|, 1.469367938527859385e-39, PT ;  /* 0x001000000000780b */ /* 0x000fda0003f04200 */
[----:B0-----:R-:W-:Y:S05]  /*25f0*/  @P0 BRA P1, `(.L_x_85) ;  /* 0x0000000000180947 */ /* 0x001fea0000800000 */
[----:B------:R-:W-:Y:S01]  /*2600*/  IMAD.MOV.U32 R10, RZ, RZ, R32 ;  /* 0x000000ffff0a7224 */ /* 0x000fe200078e0020 */
[----:B------:R-:W-:Y:S01]  /*2610*/  MOV R0, 0x2660 ;  /* 0x0000266000007802 */ /* 0x000fe20000000f00 */
[----:B------:R-:W-:Y:S02]  /*2620*/  IMAD.MOV.U32 R11, RZ, RZ, R33 ;  /* 0x000000ffff0b7224 */ /* 0x000fe400078e0021 */
[----:B------:R-:W-:Y:S02]  /*2630*/  IMAD.MOV.U32 R40, RZ, RZ, R26 ;  /* 0x000000ffff287224 */ /* 0x000fe400078e001a */
[----:B------:R-:W-:-:S07]  /*2640*/  IMAD.MOV.U32 R41, RZ, RZ, R27 ;  /* 0x000000ffff297224 */ /* 0x000fce00078e001b */
[----:B------:R-:W-:Y:S05]  /*2650*/  CALL.REL.NOINC `($__internal_6_$__cuda_sm20_div_rn_f64_full) ;  /* 0x00000000008c7944 */ /* 0x000fea0003c00000 */
.L_x_85:
[----:B------:R-:W-:Y:S05]  /*2660*/  BSYNC.RECONVERGENT B1 ;  /* 0x0000000000017941 */ /* 0x000fea0003800200 */
.L_x_84:
[----:B------:R-:W0:Y:S01]  /*2670*/  MUFU.RCP64H R13, R27 ;  /* 0x0000001b000d7308 */ /* 0x000e220000001800 */
[----:B------:R-:W-:Y:S01]  /*2680*/  MOV R12, 0x1 ;  /* 0x00000001000c7802 */ /* 0x000fe20000000f00 */
[----:B------:R-:W-:Y:S01]  /*2690*/  DADD R4, R4, -R10 ;  /* 0x0000000004047229 */ /* 0x000fe2000000080a */
[----:B------:R-:W-:Y:S01]  /*26a0*/  IMAD.WIDE.U32 R18, R43, 0x8, R18 ;  /* 0x000000082b127825 */ /* 0x000fe200078e0012 */
[----:B------:R-:W-:Y:S01]  /*26b0*/  FSETP.GEU.AND P1, PT, |R37|, 6.5827683646048100446e-37, PT ;  /* 0x036000002500780b */ /* 0x000fe20003f2e200 */
[----:B------:R-:W-:Y:S01]  /*26c0*/  BSSY.RECONVERGENT B1, `(.L_x_86) ;  /* 0x0000016000017945 */ /* 0x000fe20003800200 */
[----:B------:R-:W-:-:S04]  /*26d0*/  DMUL R16, R16, R8 ;  /* 0x0000000810107228 */ /* 0x000fc80000000000 */
[----:B------:R-:W-:Y:S02]  /*26e0*/  DMUL R4, R30, R4 ;  /* 0x000000041e047228 */ /* 0x000fe40000000000 */
[----:B0-----:R-:W-:-:S06]  /*26f0*/  DFMA R14, -R26, R12, 1 ;  /* 0x3ff000001a0e742b */ /* 0x001fcc000000010c */
[----:B------:R-:W-:Y:S02]  /*2700*/  DFMA R4, R2, R6, R4 ;  /* 0x000000060204722b */ /* 0x000fe40000000004 */
[----:B------:R-:W-:-:S05]  /*2710*/  DFMA R14, R14, R14, R14 ;  /* 0x0000000e0e0e722b */ /* 0x000fca000000000e */
[----:B------:R0:W-:Y:S03]  /*2720*/  STG.E.64 desc[UR8][R18.64], R4 ;  /* 0x0000000412007986 */ /* 0x0001e6000c101b08 */
        /* <DEDUP_REMOVED lines=15> */
.L_x_87:
[----:B------:R-:W-:Y:S05]  /*2820*/  BSYNC.RECONVERGENT B1 ;  /* 0x0000000000017941 */ /* 0x000fea0003800200 */
.L_x_86:
[----:B------:R-:W-:Y:S01]  /*2830*/  DADD R16, R16, -R10 ;  /* 0x0000000010107229 */ /* 0x000fe2000000080a */
[----:B------:R-:W-:-:S07]  /*2840*/  IMAD.WIDE.U32 R18, R43, 0x8, R18 ;  /* 0x000000082b127825 */ /* 0x000fce00078e0012 */
[----:B------:R-:W-:-:S08]  /*2850*/  DMUL R16, R30, R16 ;  /* 0x000000101e107228 */ /* 0x000fd00000000000 */
[----:B------:R-:W-:-:S07]  /*2860*/  DFMA R16, R2, R8, R16 ;  /* 0x000000080210722b */ /* 0x000fce0000000010 */
[----:B------:R-:W-:Y:S01]  /*2870*/  STG.E.64 desc[UR8][R18.64], R16 ;  /* 0x0000001012007986 */ /* 0x000fe2000c101b08 */
[----:B------:R-:W-:Y:S05]  /*2880*/  EXIT ;  /* 0x000000000000794d */ /* 0x000fea0003800000 */
        .weak           $__internal_6_$__cuda_sm20_div_rn_f64_full
        .type           $__internal_6_$__cuda_sm20_div_rn_f64_full,@function
        .size           $__internal_6_$__cuda_sm20_div_rn_f64_full,($__internal_7_$__cuda_sm20_dsqrt_rn_f64_mediumpath_v1 - $__internal_6_$__cuda_sm20_div_rn_f64_full)
$__internal_6_$__cuda_sm20_div_rn_f64_full:
[C---:B------:R-:W-:Y:S01]  /*2890*/  FSETP.GEU.AND P0, PT, |R41|.reuse, 1.469367938527859385e-39, PT ;  /* 0x001000002900780b */ /* 0x040fe20003f0e200 */
[----:B------:R-:W-:Y:S01]  /*28a0*/  IMAD.MOV.U32 R47, RZ, RZ, R11 ;  /* 0x000000ffff2f7224 */ /* 0x000fe200078e000b */
[C---:B------:R-:W-:Y:S01]  /*28b0*/  LOP3.LUT R38, R41.reuse, 0x800fffff, RZ, 0xc0, !PT ;  /* 0x800fffff29267812 */ /* 0x040fe200078ec0ff */
[----:B------:R-:W-:Y:S01]  /*28c0*/  IMAD.MOV.U32 R44, RZ, RZ, 0x1 ;  /* 0x00000001ff2c7424 */ /* 0x000fe200078e00ff */
[----:B------:R-:W-:Y:S01]  /*28d0*/  LOP3.LUT R13, R41, 0x7ff00000, RZ, 0xc0, !PT ;  /* 0x7ff00000290d7812 */ /* 0x000fe200078ec0ff */
[----:B------:R-:W-:Y:S01]  /*28e0*/  IMAD.MOV.U32 R46, RZ, RZ, R10 ;  /* 0x000000ffff2e7224 */ /* 0x000fe200078e000a */
[----:B------:R-:W-:Y:S01]  /*28f0*/  LOP3.LUT R39, R38, 0x3ff00000, RZ, 0xfc, !PT ;  /* 0x3ff0000026277812 */ /* 0x000fe200078efcff */
[----:B------:R-:W-:Y:S01]  /*2900*/  BSSY.RECONVERGENT B0, `(.L_x_88) ;  /* 0x0000057000007945 */ /* 0x000fe20003800200 */
[----:B------:R-:W-:Y:S02]  /*2910*/  MOV R38, R40 ;  /* 0x0000002800267202 */ /* 0x000fe40000000f00 */
[----:B------:R-:W-:-:S02]  /*2920*/  FSETP.GEU.AND P3, PT, |R47|, 1.469367938527859385e-39, PT ;  /* 0x001000002f00780b */ /* 0x000fc40003f6e200 */
[----:B------:R-:W-:Y:S01]  /*2930*/  LOP3.LUT R10, R47, 0x7ff00000, RZ, 0xc0, !PT ;  /* 0x7ff000002f0a7812 */ /* 0x000fe200078ec0ff */
[----:B------:R-:W-:-:S03]  /*2940*/  @!P0 DMUL R38, R40, 8.98846567431157953865e+307 ;  /* 0x7fe0000028268828 */ /* 0x000fc60000000000 */
[----:B------:R-:W-:-:S03]  /*2950*/  ISETP.GE.U32.AND P2, PT, R10, R13, PT ;  /* 0x0000000d0a00720c */ /* 0x000fc60003f46070 */
[----:B------:R-:W0:Y:S04]  /*2960*/  MUFU.RCP64H R45, R39 ;  /* 0x00000027002d7308 */ /* 0x000e280000001800 */
[----:B------:R-:W-:Y:S01]  /*2970*/  @!P3 LOP3.LUT R11, R41, 0x7ff00000, RZ, 0xc0, !PT ;  /* 0x7ff00000290bb812 */ /* 0x000fe200078ec0ff */
[----:B------:R-:W-:Y:S01]  /*2980*/  @!P3 IMAD.MOV.U32 R50, RZ, RZ, RZ ;  /* 0x000000ffff32b224 */ /* 0x000fe200078e00ff */
[----:B------:R-:W-:Y:S02]  /*2990*/  @!P0 LOP3.LUT R13, R39, 0x7ff00000, RZ, 0xc0, !PT ;  /* 0x7ff00000270d8812 */ /* 0x000fe400078ec0ff */
[----:B------:R-:W-:Y:S01]  /*29a0*/  @!P3 ISETP.GE.U32.AND P4, PT, R10, R11, PT ;  /* 0x0000000b0a00b20c */ /* 0x000fe20003f86070 */
[----:B------:R-:W-:-:S05]  /*29b0*/  IMAD.MOV.U32 R11, RZ, RZ, 0x1ca00000 ;  /* 0x1ca00000ff0b7424 */ /* 0x000fca00078e00ff */
[C---:B------:R-:W-:Y:S02]  /*29c0*/  @!P3 SEL R14, R11.reuse, 0x63400000, !P4 ;  /* 0x634000000b0eb807 */ /* 0x040fe40006000000 */
[----:B------:R-:W-:Y:S01]  /*29d0*/  SEL R12, R11, 0x63400000, !P2 ;  /* 0x634000000b0c7807 */ /* 0x000fe20005000000 */
[----:B0-----:R-:W-:Y:S01]  /*29e0*/  DFMA R48, R44, -R38, 1 ;  /* 0x3ff000002c30742b */ /* 0x001fe20000000826 */
[----:B------:R-:W-:-:S04]  /*29f0*/  @!P3 LOP3.LUT R14, R14, 0x80000000, R47, 0xf8, !PT ;  /* 0x800000000e0eb812 */ /* 0x000fc800078ef82f */
[----:B------:R-:W-:-:S03]  /*2a00*/  @!P3 LOP3.LUT R51, R14, 0x100000, RZ, 0xfc, !PT ;  /* 0x001000000e33b812 */ /* 0x000fc600078efcff */
[----:B------:R-:W-:-:S08]  /*2a10*/  DFMA R48, R48, R48, R48 ;  /* 0x000000303030722b */ /* 0x000fd00000000030 */
[----:B------:R-:W-:Y:S01]  /*2a20*/  DFMA R44, R44, R48, R44 ;  /* 0x000000302c2c722b */ /* 0x000fe2000000002c */
[----:B------:R-:W-:Y:S01]  /*2a30*/  LOP3.LUT R49, R12, 0x800fffff, R47, 0xf8, !PT ;  /* 0x800fffff0c317812 */ /* 0x000fe200078ef82f */
[----:B------:R-:W-:Y:S01]  /*2a40*/  IMAD.MOV.U32 R12, RZ, RZ, R10 ;  /* 0x000000ffff0c7224 */ /* 0x000fe200078e000a */
[----:B------:R-:W-:-:S05]  /*2a50*/  MOV R48, R46 ;  /* 0x0000002e00307202 */ /* 0x000fca0000000f00 */
[----:B------:R-:W-:Y:S02]  /*2a60*/  DFMA R52, R44, -R38, 1 ;  /* 0x3ff000002c34742b */ /* 0x000fe40000000826 */
[----:B------:R-:W-:-:S06]  /*2a70*/  @!P3 DFMA R48, R48, 2, -R50 ;  /* 0x400000003030b82b */ /* 0x000fcc0000000832 */
[----:B------:R-:W-:-:S04]  /*2a80*/  DFMA R52, R44, R52, R44 ;  /* 0x000000342c34722b */ /* 0x000fc8000000002c */
[----:B------:R-:W-:-:S04]  /*2a90*/  @!P3 LOP3.LUT R12, R49, 0x7ff00000, RZ, 0xc0, !PT ;  /* 0x7ff00000310cb812 */ /* 0x000fc800078ec0ff */
[----:B------:R-:W-:Y:S01]  /*2aa0*/  DMUL R50, R52, R48 ;  /* 0x0000003034327228 */ /* 0x000fe20000000000 */
[----:B------:R-:W-:-:S05]  /*2ab0*/  VIADD R14, R12, 0xffffffff ;  /* 0xffffffff0c0e7836 */ /* 0x000fca0000000000 */
[----:B------:R-:W-:Y:S01]  /*2ac0*/  ISETP.GT.U32.AND P0, PT, R14, 0x7feffffe, PT ;  /* 0x7feffffe0e00780c */ /* 0x000fe20003f04070 */
[----:B------:R-:W-:Y:S01]  /*2ad0*/  VIADD R14, R13, 0xffffffff ;  /* 0xffffffff0d0e7836 */ /* 0x000fe20000000000 */
[----:B------:R-:W-:-:S04]  /*2ae0*/  DFMA R44, R50, -R38, R48 ;  /* 0x80000026322c722b */ /* 0x000fc80000000030 */
[----:B------:R-:W-:-:S04]  /*2af0*/  ISETP.GT.U32.OR P0, PT, R14, 0x7feffffe, P0 ;  /* 0x7feffffe0e00780c */ /* 0x000fc80000704470 */
[----:B------:R-:W-:-:S09]  /*2b00*/  DFMA R44, R52, R44, R50 ;  /* 0x0000002c342c722b */ /* 0x000fd20000000032 */
        /* <DEDUP_REMOVED lines=19> */
[----:B------:R-:W-:Y:S02]  /*2c40*/  MOV R12, RZ ;  /* 0x000000ff000c7202 */ /* 0x000fe40000000f00 */
[----:B------:R-:W-:-:S04]  /*2c50*/  IADD3 R11, PT, PT, -R11, -0x43300000, RZ ;  /* 0xbcd000000b0b7810 */ /* 0x000fc80007ffe1ff */
[----:B------:R-:W-:Y:S02]  /*2c60*/  DFMA R12, R50, -R12, R44 ;  /* 0x8000000c320c722b */ /* 0x000fe4000000002c */
[----:B------:R-:W-:-:S08]  /*2c70*/  DMUL.RP R44, R44, R38 ;  /* 0x000000262c2c7228 */ /* 0x000fd00000008000 */
[----:B------:R-:W-:Y:S02]  /*2c80*/  FSETP.NEU.AND P0, PT, |R13|, R11, PT ;  /* 0x0000000b0d00720b */ /* 0x000fe40003f0d200 */
[----:B------:R-:W-:Y:S02]  /*2c90*/  LOP3.LUT R40, R45, R40, RZ, 0x3c, !PT ;  /* 0x000000282d287212 */ /* 0x000fe400078e3cff */
[----:B------:R-:W-:Y:S02]  /*2ca0*/  FSEL R10, R44, R50, !P0 ;  /* 0x000000322c0a7208 */ /* 0x000fe40004000000 */
[----:B------:R-:W-:-:S03]  /*2cb0*/  FSEL R11, R40, R51, !P0 ;  /* 0x00000033280b7208 */ /* 0x000fc60004000000 */
[----:B------:R-:W-:Y:S02]  /*2cc0*/  IMAD.MOV.U32 R50, RZ, RZ, R10 ;  /* 0x000000ffff327224 */ /* 0x000fe400078e000a */
[----:B------:R-:W-:Y:S01]  /*2cd0*/  IMAD.MOV.U32 R51, RZ, RZ, R11 ;  /* 0x000000ffff337224 */ /* 0x000fe200078e000b */
[----:B------:R-:W-:Y:S06]  /*2ce0*/  BRA `(.L_x_90) ;  /* 0x0000000000607947 */ /* 0x000fec0003800000 */
.L_x_89:
        /* <DEDUP_REMOVED lines=12> */
[----:B------:R-:W-:Y:S01]  /*2db0*/  @!P0 IMAD.MOV.U32 R51, RZ, RZ, R41 ;  /* 0x000000ffff338224 */ /* 0x000fe200078e0029 */
[----:B------:R-:W-:Y:S01]  /*2dc0*/  @!P0 MOV R50, RZ ;  /* 0x000000ff00328202 */ /* 0x000fe20000000f00 */
[----:B------:R-:W-:Y:S02]  /*2dd0*/  @P0 IMAD.MOV.U32 R50, RZ, RZ, RZ ;  /* 0x000000ffff320224 */ /* 0x000fe400078e00ff */
[----:B------:R-:W-:Y:S01]  /*2de0*/  @P0 IMAD.MOV.U32 R51, RZ, RZ, R10 ;  /* 0x000000ffff330224 */ /* 0x000fe200078e000a */
[----:B------:R-:W-:Y:S06]  /*2df0*/  BRA `(.L_x_90) ;  /* 0x00000000001c7947 */ /* 0x000fec0003800000 */
.L_x_92:
[----:B------:R-:W-:Y:S01]  /*2e00*/  LOP3.LUT R11, R41, 0x80000, RZ, 0xfc, !PT ;  /* 0x00080000290b7812 */ /* 0x000fe200078efcff */
[----:B------:R-:W-:-:S03]  /*2e10*/  IMAD.MOV.U32 R50, RZ, RZ, R40 ;  /* 0x000000ffff327224 */ /* 0x000fc600078e0028 */
[----:B------:R-:W-:Y:S01]  /*2e20*/  MOV R51, R11 ;  /* 0x0000000b00337202 */ /* 0x000fe20000000f00 */
[----:B------:R-:W-:Y:S06]  /*2e30*/  BRA `(.L_x_90) ;  /* 0x00000000000c7947 */ /* 0x000fec0003800000 */
.L_x_91:
[----:B------:R-:W-:Y:S01]  /*2e40*/  LOP3.LUT R11, R47, 0x80000, RZ, 0xfc, !PT ;  /* 0x000800002f0b7812 */ /* 0x000fe200078efcff */
[----:B------:R-:W-:-:S04]  /*2e50*/  IMAD.MOV.U32 R50, RZ, RZ, R46 ;  /* 0x000000ffff327224 */ /* 0x000fc800078e002e */
[----:B------:R-:W-:-:S07]  /*2e60*/  IMAD.MOV.U32 R51, RZ, RZ, R11 ;  /* 0x000000ffff337224 */ /* 0x000fce00078e000b */
.L_x_90:
[----:B------:R-:W-:Y:S05]  /*2e70*/  BSYNC.RECONVERGENT B0 ;  /* 0x0000000000007941 */ /* 0x000fea0003800200 */
.L_x_88:
[----:B------:R-:W-:Y:S01]  /*2e80*/  MOV R12, R0 ;  /* 0x00000000000c7202 */ /* 0x000fe20000000f00 */
[----:B------:R-:W-:Y:S02]  /*2e90*/  IMAD.MOV.U32 R13, RZ, RZ, 0x0 ;  /* 0x00000000ff0d7424 */ /* 0x000fe400078e00ff */
[----:B------:R-:W-:Y:S02]  /*2ea0*/  IMAD.MOV.U32 R10, RZ, RZ, R50 ;  /* 0x000000ffff0a7224 */ /* 0x000fe400078e0032 */
[----:B------:R-:W-:Y:S01]  /*2eb0*/  IMAD.MOV.U32 R11, RZ, RZ, R51 ;  /* 0x000000ffff0b7224 */ /* 0x000fe200078e0033 */
[----:B------:R-:W-:Y:S06]  /*2ec0*/  RET.REL.NODEC R12 `(_Z10_pcm_dD_dSPdS_PKdS1_S1_i) ;  /* 0xffffffd00c4c7950 */ /* 0x000fec0003c3ffff */
        .weak           $__internal_7_$__cuda_sm20_dsqrt_rn_f64_mediumpath_v1
        .type           $__internal_7_$__cuda_sm20_dsqrt_rn_f64_mediumpath_v1,@function
        .size           $__internal_7_$__cuda_sm20_dsqrt_rn_f64_mediumpath_v1,(.L_x_138 - $__internal_7_$__cuda_sm20_dsqrt_rn_f64_mediumpath_v1)
$__internal_7_$__cuda_sm20_dsqrt_rn_f64_mediumpath_v1:
[----:B------:R-:W-:Y:S01]  /*2ed0*/  ISETP.GE.U32.AND P0, PT, R8, -0x3400000, PT ;  /* 0xfcc000000800780c */ /* 0x000fe20003f06070 */
[----:B------:R-:W-:Y:S01]  /*2ee0*/  BSSY.RECONVERGENT B1, `(.L_x_93) ;  /* 0x0000024000017945 */ /* 0x000fe20003800200 */
[----:B------:R-:W-:-:S11]  /*2ef0*/  IMAD.MOV.U32 R13, RZ, RZ, R19 ;  /* 0x000000ffff0d7224 */ /* 0x000fd600078e0013 */
        /* <DEDUP_REMOVED lines=9> */
.L_x_94:
        /* <DEDUP_REMOVED lines=24> */
.L_x_96:
[----:B------:R-:W-:-:S11]  /*3110*/  DADD R2, R6, R6 ;  /* 0x0000000006027229 */ /* 0x000fd60000000006 */
.L_x_95:
[----:B------:R-:W-:Y:S05]  /*3120*/  BSYNC.RECONVERGENT B1 ;  /* 0x0000000000017941 */ /* 0x000fea0003800200 */
.L_x_93:
[----:B------:R-:W-:Y:S01]  /*3130*/  IMAD.MOV.U32 R40, RZ, RZ, R2 ;  /* 0x000000ffff287224 */ /* 0x000fe200078e0002 */
[----:B------:R-:W-:Y:S01]  /*3140*/  MOV R41, R3 ;  /* 0x0000000300297202 */ /* 0x000fe20000000f00 */
[----:B------:R-:W-:Y:S02]  /*3150*/  IMAD.MOV.U32 R2, RZ, RZ, R0 ;  /* 0x000000ffff027224 */ /* 0x000fe400078e0000 */
[----:B------:R-:W-:-:S04]  /*3160*/  IMAD.MOV.U32 R3, RZ, RZ, 0x0 ;  /* 0x00000000ff037424 */ /* 0x000fc800078e00ff */
[----:B------:R-:W-:Y:S05]  /*3170*/  RET.REL.NODEC R2 `(_Z10_pcm_dD_dSPdS_PKdS1_S1_i) ;  /* 0xffffffcc02a07950 */ /* 0x000fea0003c3ffff */
.L_x_97:
        /* <DEDUP_REMOVED lines=16> */
.L_x_138:


//--------------------- .text._Z8_pcm_d_sPdS_PKdS1_S1_S1_S1_i --------------------------
	.section	.text._Z8_pcm_d_sPdS_PKdS1_S1_S1_S1_i,"ax",@progbits
	.align	128
.text._Z8_pcm_d_sPdS_PKdS1_S1_S1_S1_i:
        .type           _Z8_pcm_d_sPdS_PKdS1_S1_S1_S1_i,@function
        .size           _Z8_pcm_d_sPdS_PKdS1_S1_S1_S1_i,(.L_x_141 - _Z8_pcm_d_sPdS_PKdS1_S1_S1_S1_i)
        .other          _Z8_pcm_d_sPdS_PKdS1_S1_S1_S1_i,@"STO_CUDA_ENTRY STV_DEFAULT"
_Z8_pcm_d_sPdS_PKdS1_S1_S1_S1_i:
        /* <DEDUP_REMOVED lines=34> */
[----:B------:R-:W-:Y:S02]  /*0220*/  VIADD R21, R15, 0xfff00000 ;  /* 0xfff000000f157836 */ /* 0x000fe40000000000 */
[----:B------:R-:W-:-:S04]  /*0230*/  IMAD.MOV.U32 R20, RZ, RZ, R14 ;  /* 0x000000ffff147224 */ /* 0x000fc800078e000e */
[----:B------:R-:W-:-:S08]  /*0240*/  DFMA R18, R16, -R16, R4 ;  /* 0x800000101012722b */ /* 0x000fd00000000004 */
[----:B------:R-:W-:Y:S01]  /*0250*/  DFMA R10, R18, R20, R16 ;  /* 0x00000014120a722b */ /* 0x000fe20000000010 */
[----:B------:R-:W-:Y:S10]  /*0260*/  @!P0 BRA `(.L_x_99) ;  /* 0x0000000000088947 */ /* 0x000ff40003800000 */
[----:B------:R-:W-:-:S07]  /*0270*/  MOV R0, 0x290 ;  /* 0x0000029000007802 */ /* 0x000fce0000000f00 */
[----:B------:R-:W-:Y:S05]  /*0280*/  CALL.REL.NOINC `($__internal_9_$__cuda_sm20_dsqrt_rn_f64_mediumpath_v1) ;  /* 0x0000002000e87944 */ /* 0x000fea0003c00000 */
.L_x_99:
[----:B------:R-:W-:Y:S05]  /*0290*/  BSYNC.RECONVERGENT B0 ;  /* 0x0000000000007941 */ /* 0x000fea0003800200 */
.L_x_98:
        /* <DEDUP_REMOVED lines=16> */
[----:B------:R-:W-:Y:S05]  /*03a0*/  CALL.REL.NOINC `($__internal_8_$__cuda_sm20_div_rn_f64_full) ;  /* 0x0000001c00347944 */ /* 0x000fea0003c00000 */
[----:B------:R-:W-:Y:S02]  /*03b0*/  IMAD.MOV.U32 R18, RZ, RZ, R30 ;  /* 0x000000ffff127224 */ /* 0x000fe400078e001e */
[----:B------:R-:W-:-:S07]  /*03c0*/  IMAD.MOV.U32 R19, RZ, RZ, R31 ;  /* 0x000000ffff137224 */ /* 0x000fce00078e001f */
.L_x_101:
[----:B------:R-:W-:Y:S05]  /*03d0*/  BSYNC.RECONVERGENT B0 ;  /* 0x0000000000007941 */ /* 0x000fea0003800200 */
.L_x_100:
        /* <DEDUP_REMOVED lines=18> */
[----:B---3--:R-:W-:-:S08]  /*0500*/  DADD R22, R22, -R12 ;  /* 0x0000000016167229 */ /* 0x008fd0000000080c */
[----:B------:R-:W-:Y:S01]  /*0510*/  MOV R0, R25 ;  /* 0x0000001900007202 */ /* 0x000fe20000000f00 */
[----:B------:R-:W-:Y:S01]  /*0520*/  DSETP.MAX.AND P0, P1, |R24|, |R22|, PT ;  /* 0x400000161800722a */ /* 0x000fe2000390f200 */
[--C-:B------:R-:W-:Y:S01]  /*0530*/  IMAD.MOV.U32 R9, RZ, RZ, R23.reuse ;  /* 0x000000ffff097224 */ /* 0x100fe200078e0017 */
[----:B----4-:R-:W-:Y:S01]  /*0540*/  DADD R20, R20, -R14 ;  /* 0x0000000014147229 */ /* 0x010fe2000000080e */
[----:B------:R-:W-:Y:S02]  /*0550*/  IMAD.MOV.U32 R5, RZ, RZ, R22 ;  /* 0x000000ffff057224 */ /* 0x000fe400078e0016 */
[----:B------:R-:W-:Y:S01]  /*0560*/  IMAD.MOV.U32 R14, RZ, RZ, R23 ;  /* 0x000000ffff0e7224 */ /* 0x000fe200078e0017 */
[----:B------:R-:W-:Y:S01]  /*0570*/  FSEL R13, |R0|, |R9|, P0 ;  /* 0x40000009000d7208 */ /* 0x000fe20000000200 */
[----:B------:R-:W-:-:S05]  /*0580*/  IMAD.MOV.U32 R0, RZ, RZ, R24 ;  /* 0x000000ffff007224 */ /* 0x000fca00078e0018 */
[CC--:B------:R-:W-:Y:S01]  /*0590*/  SEL R8, R0.reuse, R5.reuse, P0 ;  /* 0x0000000500087207 */ /* 0x0c0fe20000000000 */
[----:B------:R-:W-:Y:S01]  /*05a0*/  IMAD.MOV.U32 R6, RZ, RZ, R21 ;  /* 0x000000ffff067224 */ /* 0x000fe200078e0015 */
[----:B------:R-:W-:Y:S01]  /*05b0*/  @P1 LOP3.LUT R13, R9, 0x80000, RZ, 0xfc, !PT ;  /* 0x00080000090d1812 */ /* 0x000fe200078efcff */
[----:B------:R-:W-:Y:S02]  /*05c0*/  DSETP.MIN.AND P0, P1, |R24|, |R22|, PT ;  /* 0x400000161800722a */ /* 0x000fe40003900200 */
[----:B------:R-:W-:Y:S02]  /*05d0*/  IMAD.MOV.U32 R12, RZ, RZ, R8 ;  /* 0x000000ffff0c7224 */ /* 0x000fe400078e0008 */
[----:B------:R-:W-:Y:S02]  /*05e0*/  IMAD.MOV.U32 R9, RZ, RZ, R13 ;  /* 0x000000ffff097224 */ /* 0x000fe400078e000d */
[----:B------:R-:W-:Y:S01]  /*05f0*/  SEL R10, R0, R5, P0 ;  /* 0x00000005000a7207 */ /* 0x000fe20000000000 */
[----:B------:R-:W-:Y:S01]  /*0600*/  IMAD.MOV.U32 R0, RZ, RZ, R20 ;  /* 0x000000ffff007224 */ /* 0x000fe200078e0014 */
[----:B------:R-:W-:Y:S01]  /*0610*/  MOV R5, R8 ;  /* 0x0000000800057202 */ /* 0x000fe20000000f00 */
[----:B------:R-:W-:Y:S01]  /*0620*/  IMAD.MOV.U32 R7, RZ, RZ, R9 ;  /* 0x000000ffff077224 */ /* 0x000fe200078e0009 */
[----:B------:R-:W-:-:S02]  /*0630*/  DSETP.MAX.AND P4, P5, |R20|, R8, PT ;  /* 0x000000081400722a */ /* 0x000fc40003d8f200 */
[----:B------:R-:W-:Y:S01]  /*0640*/  DSETP.MIN.AND P2, P3, |R20|, R8, PT ;  /* 0x000000081400722a */ /* 0x000fe20003b40200 */
[----:B------:R-:W-:-:S03]  /*0650*/  IMAD.MOV.U32 R8, RZ, RZ, RZ ;  /* 0x000000ffff087224 */ /* 0x000fc600078e00ff */
[----:B------:R-:W-:Y:S02]  /*0660*/  FSEL R11, |R6|, R7, P4 ;  /* 0x00000007060b7208 */ /* 0x000fe40002000200 */
[----:B------:R-:W-:Y:S01]  /*0670*/  SEL R6, R0, R5, P4 ;  /* 0x0000000500067207 */ /* 0x000fe20002000000 */
[----:B------:R-:W-:Y:S02]  /*0680*/  IMAD.MOV.U32 R0, RZ, RZ, R21 ;  /* 0x000000ffff007224 */ /* 0x000fe400078e0015 */
[----:B------:R-:W-:-:S03]  /*0690*/  IMAD.MOV.U32 R5, RZ, RZ, R20 ;  /* 0x000000ffff057224 */ /* 0x000fc600078e0014 */
[----:B------:R-:W-:Y:S02]  /*06a0*/  @P5 LOP3.LUT R11, R7, 0x80000, RZ, 0xfc, !PT ;  /* 0x00080000070b5812 */ /* 0x000fe400078efcff */
        /* <DEDUP_REMOVED lines=22> */
[----:B------:R-:W-:Y:S01]  /*0810*/  UMOV UR4, 0xfba6f279 ;  /* 0xfba6f27900047882 */ /* 0x000fe20000000000 */
[----:B------:R-:W-:Y:S01]  /*0820*/  @P1 LOP3.LUT R13, R10, 0x80000, RZ, 0xfc, !PT ;  /* 0x000800000a0d1812 */ /* 0x000fe200078efcff */
[----:B------:R-:W-:Y:S01]  /*0830*/  IMAD.MOV.U32 R10, RZ, RZ, RZ ;  /* 0x000000ffff0a7224 */ /* 0x000fe200078e00ff */
[----:B------:R-:W-:Y:S02]  /*0840*/  ISETP.GE.U32.AND P1, PT, R7, 0x7ff00000, PT ;  /* 0x7ff000000700780c */ /* 0x000fe40003f26070 */
[----:B------:R-:W0:Y:S03]  /*0850*/  MUFU.RSQ64H R11, R13 ;  /* 0x0000000d000b7308 */ /* 0x000e260000001c00 */
        /* <DEDUP_REMOVED lines=10> */
[----:B------:R-:W-:Y:S01]  /*0900*/  DMUL R14, R14, R8 ;  /* 0x000000080e0e7228 */ /* 0x000fe20000000000 */
[----:B------:R-:W-:Y:S02]  /*0910*/  IMAD.MOV.U32 R8, RZ, RZ, -0x24b905a1 ;  /* 0xdb46fa5fff087424 */ /* 0x000fe400078e00ff */
[----:B------:R-:W-:Y:S01]  /*0920*/  DSETP.GT.AND P0, PT, R10, R6, PT ;  /* 0x000000060a00722a */ /* 0x000fe20003f04000 */
[----:B------:R-:W-:-:S06]  /*0930*/  MOV R9, 0x3d47088f ;  /* 0x3d47088f00097802 */ /* 0x000fcc0000000f00 */
[----:B------:R-:W-:Y:S01]  /*0940*/  FSEL R5, R14, R10, P0 ;  /* 0x0000000a0e057208 */ /* 0x000fe20000000000 */
[----:B------:R-:W-:Y:S01]  /*0950*/  IMAD.MOV.U32 R14, RZ, RZ, -0x7649667 ;  /* 0xf89b6999ff0e7424 */ /* 0x000fe200078e00ff */
[----:B------:R-:W-:Y:S01]  /*0960*/  FSEL R11, R15, R11, P0 ;  /* 0x0000000b0f0b7208 */ /* 0x000fe20000000000 */
[----:B------:R-:W-:Y:S01]  /*0970*/  IMAD.MOV.U32 R15, RZ, RZ, 0x3e928a27 ;  /* 0x3e928a27ff0f7424 */ /* 0x000fe200078e00ff */
[----:B------:R-:W-:Y:S02]  /*0980*/  FSEL R6, R5, R6, !P1 ;  /* 0x0000000605067208 */ /* 0x000fe40004800000 */
[----:B------:R-:W-:Y:S02]  /*0990*/  FSEL R7, R11, R7, !P1 ;  /* 0x000000070b077208 */ /* 0x000fe40004800000 */
[CC--:B------:R-:W-:Y:S02]  /*09a0*/  ISETP.NE.AND P0, PT, R2.reuse, R3.reuse, PT ;  /* 0x000000030200720c */ /* 0x0c0fe40003f05270 */
[----:B------:R-:W-:-:S02]  /*09b0*/  ISETP.NE.AND P1, PT, R2, R3, PT ;  /* 0x000000030200720c */ /* 0x000fc40003f25270 */
[----:B------:R-:W-:Y:S01]  /*09c0*/  DMUL R18, R18, R6 ;  /* 0x0000000612127228 */ /* 0x000fe20000000000 */
[----:B------:R-:W-:Y:S02]  /*09d0*/  FSEL R17, R7, 1.875, P0 ;  /* 0x3ff0000007117808 */ /* 0x000fe40000000000 */
[----:B------:R-:W-:Y:S01]  /*09e0*/  FSEL R16, R6, RZ, P0 ;  /* 0x000000ff06107208 */ /* 0x000fe20000000000 */
[----:B------:R-:W-:Y:S01]  /*09f0*/  IMAD.MOV.U32 R6, RZ, RZ, 0x1 ;  /* 0x00000001ff067424 */ /* 0x000fe200078e00ff */
[----:B------:R-:W0:Y:S03]  /*0a00*/  MUFU.RCP64H R7, R17 ;  /* 0x0000001100077308 */ /* 0x000e260000001800 */
[----:B------:R-:W-:Y:S01]  /*0a10*/  DFMA R8, |R18|, -UR4, R8 ;  /* 0x8000000412087c2b */ /* 0x000fe20008000208 */
[----:B------:R-:W-:Y:S01]  /*0a20*/  UMOV UR4, 0xb976a9b2 ;  /* 0xb976a9b200047882 */ /* 0x000fe20000000000 */
[----:B------:R-:W-:-:S06]  /*0a30*/  UMOV UR5, 0x3d8df9f9 ;  /* 0x3d8df9f900057882 */ /* 0x000fcc0000000000 */
[----:B------:R-:W-:Y:S01]  /*0a40*/  DFMA R8, |R18|, R8, -UR4 ;  /* 0x8000000412087e2b */ /* 0x000fe20008000208 */
[----:B------:R-:W-:Y:S01]  /*0a50*/  UMOV UR4, 0x590cc332 ;  /* 0x590cc33200047882 */ /* 0x000fe20000000000 */
[----:B------:R-:W-:Y:S01]  /*0a60*/  UMOV UR5, 0x3dc7f1f5 ;  /* 0x3dc7f1f500057882 */ /* 0x000fe20000000000 */
[----:B0-----:R-:W-:-:S05]  /*0a70*/  DFMA R28, -R16, R6, 1 ;  /* 0x3ff00000101c742b */ /* 0x001fca0000000106 */
[----:B------:R-:W-:Y:S01]  /*0a80*/  DFMA R8, |R18|, R8, UR4 ;  /* 0x0000000412087e2b */ /* 0x000fe20008000208 */
[----:B------:R-:W-:Y:S01]  /*0a90*/  UMOV UR4, 0xcd2d56c4 ;  /* 0xcd2d56c400047882 */ /* 0x000fe20000000000 */
[----:B------:R-:W-:Y:S01]  /*0aa0*/  UMOV UR5, 0x3dfa28a3 ;  /* 0x3dfa28a300057882 */ /* 0x000fe20000000000 */
[----:B------:R-:W-:-:S05]  /*0ab0*/  DFMA R28, R28, R28, R28 ;  /* 0x0000001c1c1c722b */ /* 0x000fca000000001c */
[----:B------:R-:W-:Y:S01]  /*0ac0*/  DFMA R8, |R18|, R8, -UR4 ;  /* 0x8000000412087e2b */ /* 0x000fe20008000208 */
[----:B------:R-:W-:Y:S01]  /*0ad0*/  UMOV UR4, 0x67835925 ;  /* 0x6783592500047882 */ /* 0x000fe20000000000 */
[----:B------:R-:W-:Y:S01]  /*0ae0*/  UMOV UR5, 0x3e2485ee ;  /* 0x3e2485ee00057882 */ /* 0x000fe20000000000 */
[----:B------:R-:W-:-:S05]  /*0af0*/  DFMA R28, R6, R28, R6 ;  /* 0x0000001c061c722b */ /* 0x000fca0000000006 */
[----:B------:R-:W-:Y:S01]  /*0b00*/  DFMA R8, |R18|, R8, UR4 ;  /* 0x0000000412087e2b */ /* 0x000fe20008000208 */
[----:B------:R-:W-:Y:S01]  /*0b10*/  UMOV UR4, 0x5919f583 ;  /* 0x5919f58300047882 */ /* 0x000fe20000000000 */
[----:B------:R-:W-:Y:S01]  /*0b20*/  UMOV UR5, 0x3e476db4 ;  /* 0x3e476db400057882 */ /* 0x000fe20000000000 */
[----:B------:R-:W-:-:S05]  /*0b30*/  DFMA R6, -R16, R28, 1 ;  /* 0x3ff000001006742b */ /* 0x000fca000000011c */
[----:B------:R-:W-:Y:S01]  /*0b40*/  DFMA R8, |R18|, R8, -UR4 ;  /* 0x8000000412087e2b */ /* 0x000fe20008000208 */
[----:B------:R-:W-:Y:S01]  /*0b50*/  UMOV UR4, 0xd98c8d71 ;  /* 0xd98c8d7100047882 */ /* 0x000fe20000000000 */
[----:B------:R-:W-:Y:S01]  /*0b60*/  UMOV UR5, 0x3e62d698 ;  /* 0x3e62d69800057882 */ /* 0x000fe20000000000 */
[----:B------:R-:W-:-:S05]  /*0b70*/  DFMA R6, R28, R6, R28 ;  /* 0x000000061c06722b */ /* 0x000fca000000001c */
        /* <DEDUP_REMOVED lines=51> */
[----:B------:R-:W-:-:S06]  /*0eb0*/  DFMA R12, |R18|, R10, |R18| ;  /* 0x0000000a120c722b */ /* 0x000fcc0000000612 */
[----:B------:R-:W0:Y:S02]  /*0ec0*/  F2F.F32.F64 R0, R12 ;  /* 0x0000000c00007310 */ /* 0x000e240000301000 */
[----:B0-----:R-:W-:-:S06]  /*0ed0*/  FMUL R0, R0, -1.4426950216293334961 ;  /* 0xbfb8aa3b00007820 */ /* 0x001fcc0000400000 */
[----:B------:R-:W0:Y:S08]  /*0ee0*/  FRND R0, R0 ;  /* 0x0000000000007307 */ /* 0x000e300000201000 */
[----:B0-----:R0:W1:Y:S08]  /*0ef0*/  F2F.F64.F32 R8, R0 ;  /* 0x0000000000087310 */ /* 0x0010700000201800 */
[----:B0-----:R-:W0:Y:S01]  /*0f00*/  MUFU.EX2 R0, R0 ;  /* 0x0000000000007308 */ /* 0x001e220000000800 */
[--C-:B-1----:R-:W-:Y:S01]  /*0f10*/  DFMA R8, R8, -UR4, -R12.reuse ;  /* 0x8000000408087c2b */ /* 0x102fe2000800080c */
[----:B------:R-:W-:Y:S01]  /*0f20*/  UMOV UR4, 0xa4741b81 ;  /* 0xa4741b8100047882 */ /* 0x000fe20000000000 */
[----:B------:R-:W-:Y:S01]  /*0f30*/  UMOV UR5, 0x3e5ae904 ;  /* 0x3e5ae90400057882 */ /* 0x000fe20000000000 */
[----:B------:R-:W-:-:S05]  /*0f40*/  DADD R12, |R18|, -R12 ;  /* 0x00000000120c7229 */ /* 0x000fca0000000a0c */
[----:B------:R-:W-:Y:S01]  /*0f50*/  DFMA R14, R8, UR4, R14 ;  /* 0x00000004080e7c2b */ /* 0x000fe2000800000e */
[----:B------:R-:W-:Y:S01]  /*0f60*/  UMOV UR4, 0x15ff7e07 ;  /* 0x15ff7e0700047882 */ /* 0x000fe20000000000 */
[----:B------:R-:W-:Y:S01]  /*0f70*/  UMOV UR5, 0x3ec71de7 ;  /* 0x3ec71de700057882 */ /* 0x000fe20000000000 */
[----:B------:R-:W-:Y:S01]  /*0f80*/  DFMA R12, |R18|, R10, R12 ;  /* 0x0000000a120c722b */ /* 0x000fe2000000020c */
[----:B0-----:R-:W0:Y:S04]  /*0f90*/  F2F.F64.F32 R10, R0 ;  /* 0x00000000000a7310 */ /* 0x001e280000201800 */
        /* <DEDUP_REMOVED lines=27> */
[----:B0-----:R-:W-:-:S06]  /*1150*/  DADD R14, -R10, 1 ;  /* 0x3ff000000a0e7429 */ /* 0x001fcc0000000100 */
[----:B------:R-:W-:-:S08]  /*1160*/  DADD R12, R8, R12 ;  /* 0x00000000080c7229 */ /* 0x000fd0000000000c */
[----:B------:R-:W-:-:S10]  /*1170*/  DFMA R12, -R12, R10, R14 ;  /* 0x0000000a0c0c722b */ /* 0x000fd4000000010e */
[----:B------:R-:W-:Y:S02]  /*1180*/  FSEL R5, R13, 1.875, !P0 ;  /* 0x3ff000000d057808 */ /* 0x000fe40004000000 */
[----:B------:R-:W-:Y:S02]  /*1190*/  FSEL R8, R12, RZ, !P0 ;  /* 0x000000ff0c087208 */ /* 0x000fe40004000000 */
[----:B------:R-:W-:-:S04]  /*11a0*/  LOP3.LUT R9, R5, 0x80000000, R19, 0xb8, !PT ;  /* 0x8000000005097812 */ /* 0x000fc800078eb813 */
[----:B------:R-:W-:Y:S02]  /*11b0*/  FSETP.GEU.AND P2, PT, |R9|, 6.5827683646048100446e-37, PT ;  /* 0x036000000900780b */ /* 0x000fe40003f4e200 */
        /* <DEDUP_REMOVED lines=8> */
[----:B------:R-:W-:-:S07]  /*1240*/  IMAD.MOV.U32 R11, RZ, RZ, R17 ;  /* 0x000000ffff0b7224 */ /* 0x000fce00078e0011 */
[----:B------:R-:W-:Y:S05]  /*1250*/  CALL.REL.NOINC `($__internal_8_$__cuda_sm20_div_rn_f64_full) ;  /* 0x0000000c00887944 */ /* 0x000fea0003c00000 */
[----:B------:R-:W-:Y:S02]  /*1260*/  IMAD.MOV.U32 R14, RZ, RZ, R30 ;  /* 0x000000ffff0e7224 */ /* 0x000fe400078e001e */
[----:B------:R-:W-:-:S07]  /*1270*/  IMAD.MOV.U32 R15, RZ, RZ, R31 ;  /* 0x000000ffff0f7224 */ /* 0x000fce00078e001f */
.L_x_103:
[----:B------:R-:W-:Y:S05]  /*1280*/  BSYNC.RECONVERGENT B0 ;  /* 0x0000000000007941 */ /* 0x000fea0003800200 */
.L_x_102:
[----:B------:R-:W-:Y:S04]  /*1290*/  BSSY.RECONVERGENT B0, `(.L_x_104) ;  /* 0x000001c000007945 */ /* 0x000fe80003800200 */
[----:B------:R-:W-:Y:S05]  /*12a0*/  @P1 BRA `(.L_x_105) ;  /* 0x0000000000681947 */ /* 0x000fea0003800000 */
[----:B------:R-:W0:Y:S02]  /*12b0*/  LDC.64 R10, c[0x0][0x3b0] ;  /* 0x0000ec00ff0a7b82 */ /* 0x000e240000000a00 */
[----:B0-----:R-:W-:-:S06]  /*12c0*/  IMAD.WIDE.U32 R10, R2, 0x8, R10 ;  /* 0x00000008020a7825 */ /* 0x001fcc00078e000a */
[----:B------:R-:W2:Y:S01]  /*12d0*/  LDG.E.64 R10, desc[UR8][R10.64] ;  /* 0x000000080a0a7981 */ /* 0x000ea2000c1e1b00 */
[----:B------:R-:W-:Y:S01]  /*12e0*/  MOV R6, 0x1 ;  /* 0x0000000100067802 */ /* 0x000fe20000000f00 */
[----:B------:R-:W-:Y:S01]  /*12f0*/  UMOV UR4, 0x33d43651 ;  /* 0x33d4365100047882 */ /* 0x000fe20000000000 */
[----:B------:R-:W-:Y:S01]  /*1300*/  UMOV UR5, 0x3fe98845 ;  /* 0x3fe9884500057882 */ /* 0x000fe20000000000 */
[----:B------:R-:W-:Y:S01]  /*1310*/  BSSY.RECONVERGENT B1, `(.L_x_105) ;  /* 0x0000013000017945 */ /* 0x000fe20003800200 */
[----:B--2---:R-:W0:Y:S02]  /*1320*/  MUFU.RCP64H R7, R11 ;  /* 0x0000000b00077308 */ /* 0x004e240000001800 */
[----:B0-----:R-:W-:-:S08]  /*1330*/  DFMA R8, -R10, R6, 1 ;  /* 0x3ff000000a08742b */ /* 0x001fd00000000106 */
[----:B------:R-:W-:-:S08]  /*1340*/  DFMA R8, R8, R8, R8 ;  /* 0x000000080808722b */ /* 0x000fd00000000008 */
[----:B------:R-:W-:Y:S02]  /*1350*/  DFMA R6, R6, R8, R6 ;  /* 0x000000080606722b */ /* 0x000fe40000000006 */
[----:B------:R-:W-:-:S06]  /*1360*/  DMUL R8, R26, UR4 ;  /* 0x000000041a087c28 */ /* 0x000fcc0008000000 */
[----:B------:R-:W-:-:S04]  /*1370*/  DFMA R12, -R10, R6, 1 ;  /* 0x3ff000000a0c742b */ /* 0x000fc80000000106 */
[----:B------:R-:W-:-:S04]  /*1380*/  FSETP.GEU.AND P1, PT, |R9|, 6.5827683646048100446e-37, PT ;  /* 0x036000000900780b */ /* 0x000fc80003f2e200 */
[----:B------:R-:W-:-:S08]  /*1390*/  DFMA R12, R6, R12, R6 ;  /* 0x0000000c060c722b */ /* 0x000fd00000000006 */
[----:B------:R-:W-:-:S08]  /*13a0*/  DMUL R14, R8, R12 ;  /* 0x0000000c080e7228 */ /* 0x000fd00000000000 */
[----:B------:R-:W-:-:S08]  /*13b0*/  DFMA R6, -R10, R14, R8 ;  /* 0x0000000e0a06722b */ /* 0x000fd00000000108 */
        /* <DEDUP_REMOVED lines=8> */
.L_x_106:
[----:B------:R-:W-:Y:S05]  /*1440*/  BSYNC.RECONVERGENT B1 ;  /* 0x0000000000017941 */ /* 0x000fea0003800200 */
.L_x_105:
[----:B------:R-:W-:Y:S05]  /*1450*/  BSYNC.RECONVERGENT B0 ;  /* 0x0000000000007941 */ /* 0x000fea0003800200 */
.L_x_104:
[----:B------:R-:W0:Y:S01]  /*1460*/  LDCU.64 UR4, c[0x0][0x380] ;  /* 0x00007000ff0477ac */ /* 0x000e220008000a00 */
[----:B------:R-:W1:Y:S01]  /*1470*/  LDC.64 R6, c[0x0][0x388] ;  /* 0x0000e200ff067b82 */ /* 0x000e620000000a00 */
[----:B------:R-:W2:Y:S01]  /*1480*/  LDCU UR6, c[0x0][0x3b8] ;  /* 0x00007700ff0677ac */ /* 0x000ea20008000800 */
[----:B0-----:R-:W-:-:S04]  /*1490*/  ISETP.NE.U32.AND P0, PT, RZ, UR4, PT ;  /* 0x00000004ff007c0c */ /* 0x001fc8000bf05070 */
[----:B------:R-:W-:Y:S01]  /*14a0*/  ISETP.NE.AND.EX P0, PT, RZ, UR5, PT, P0 ;  /* 0x00000005ff007c0c */ /* 0x000fe2000bf05300 */
[----:B--2---:R-:W-:-:S04]  /*14b0*/  IMAD R26, R2, UR6, R3 ;  /* 0x00000006021a7c24 */ /* 0x004fc8000f8e0203 */
[----:B-1----:R-:W-:-:S05]  /*14c0*/  IMAD.WIDE R6, R26, 0x8, R6 ;  /* 0x000000081a067825 */ /* 0x002fca00078e0206 */
[----:B------:R0:W-:Y:S03]  /*14d0*/  STG.E.64 desc[UR8][R6.64], R14 ;  /* 0x0000000e06007986 */ /* 0x0001e6000c101b08 */
[----:B------:R-:W-:Y:S05]  /*14e0*/  @!P0 EXIT ;  /* 0x000000000000894d */ /* 0x000fea0003800000 */
[----:B0-----:R-:W0:Y:S02]  /*14f0*/  LDC.64 R6, c[0x0][0x398] ;  /* 0x0000e600ff067b82 */ /* 0x001e240000000a00 */
[----:B0-----:R-:W-:-:S05]  /*1500*/  IMAD.WIDE.U32 R6, R4, 0x8, R6 ;  /* 0x0000000804067825 */ /* 0x001fca00078e0006 */
[----:B------:R-:W2:Y:S04]  /*1510*/  LDG.E.64 R28, desc[UR8][R6.64] ;  /* 0x00000008061c7981 */ /* 0x000ea8000c1e1b00 */
[----:B------:R-:W3:Y:S04]  /*1520*/  LDG.E.64 R30, desc[UR8][R6.64+0x8] ;  /* 0x00000808061e7981 */ /* 0x000ee8000c1e1b00 */
[----:B------:R0:W4:Y:S01]  /*1530*/  LDG.E.64 R12, desc[UR8][R6.64+0x10] ;  /* 0x00001008060c7981 */ /* 0x000122000c1e1b00 */
[----:B------:R-:W1:Y:S01]  /*1540*/  MUFU.RCP64H R5, -1.77245330810546875 ;  /* 0xbffc5bf800057908 */ /* 0x000e620000001800 */
[----:B------:R-:W-:Y:S01]  /*1550*/  IMAD.MOV.U32 R32, RZ, RZ, -0x6e4b1096 ;  /* 0x91b4ef6aff207424 */ /* 0x000fe200078e00ff */
[----:B------:R-:W-:Y:S01]  /*1560*/  DMUL R10, R18, -R18 ;  /* 0x80000012120a7228 */ /* 0x000fe20000000000 */
[----:B------:R-:W-:Y:S01]  /*1570*/  IMAD.MOV.U32 R33, RZ, RZ, 0x3ffc5bf8 ;  /* 0x3ffc5bf8ff217424 */ /* 0x000fe200078e00ff */
[----:B------:R-:W-:Y:S01]  /*1580*/  UMOV UR4, 0xfefa39ef ;  /* 0xfefa39ef00047882 */ /* 0x000fe20000000000 */
[----:B------:R-:W-:Y:S01]  /*1590*/  IMAD.MOV.U32 R4, RZ, RZ, 0x1 ;  /* 0x00000001ff047424 */ /* 0x000fe200078e00ff */
[----:B------:R-:W-:Y:S01]  /*15a0*/  UMOV UR5, 0x3fe62e42 ;  /* 0x3fe62e4200057882 */ /* 0x000fe20000000000 */
[----:B------:R-:W-:Y:S01]  /*15b0*/  BSSY.RECONVERGENT B0, `(.L_x_107) ;  /* 0x0000049000007945 */ /* 0x000fe20003800200 */
[----:B------:R-:W-:Y:S01]  /*15c0*/  ISETP.NE.AND P1, PT, R2, R3, PT ;  /* 0x000000030200720c */ /* 0x000fe20003f25270 */
[----:B0-----:R-:W-:-:S02]  /*15d0*/  IMAD.MOV.U32 R6, RZ, RZ, 0x652b82fe ;  /* 0x652b82feff067424 */ /* 0x001fc400078e00ff */
[----:B------:R-:W-:Y:S01]  /*15e0*/  IMAD.MOV.U32 R7, RZ, RZ, 0x3ff71547 ;  /* 0x3ff71547ff077424 */ /* 0x000fe200078e00ff */
[----:B------:R-:W-:Y:S01]  /*15f0*/  FSETP.GEU.AND P0, PT, |R11|, 4.1917929649353027344, PT ;  /* 0x4086232b0b00780b */ /* 0x000fe20003f0e200 */
[----:B-1----:R-:W-:-:S04]  /*1600*/  DFMA R8, R4, R32, 1 ;  /* 0x3ff000000408742b */ /* 0x002fc80000000020 */
[----:B------:R-:W-:-:S04]  /*1610*/  DFMA R6, R10, R6, 6.75539944105574400000e+15 ;  /* 0x433800000a06742b */ /* 0x000fc80000000006 */
[----:B------:R-:W-:-:S08]  /*1620*/  DFMA R8, R8, R8, R8 ;  /* 0x000000080808722b */ /* 0x000fd00000000008 */
[----:B------:R-:W-:-:S08]  /*1630*/  DFMA R4, R4, R8, R4 ;  /* 0x000000080404722b */ /* 0x000fd00000000004 */
[----:B------:R-:W-:-:S08]  /*1640*/  DFMA R8, R4, R32, 1 ;  /* 0x3ff000000408742b */ /* 0x000fd00000000020 */
[----:B------:R-:W-:Y:S02]  /*1650*/  DFMA R4, R4, R8, R4 ;  /* 0x000000080404722b */ /* 0x000fe40000000004 */
[----:B------:R-:W-:Y:S02]  /*1660*/  DADD R8, R18, R18 ;  /* 0x0000000012087229 */ /* 0x000fe40000000012 */
[----:B------:R-:W-:-:S06]  /*1670*/  DADD R18, R6, -6.75539944105574400000e+15 ;  /* 0xc338000006127429 */ /* 0x000fcc0000000000 */
[----:B------:R-:W-:Y:S02]  /*1680*/  DMUL R34, R8, R4 ;  /* 0x0000000408227228 */ /* 0x000fe40000000000 */
[----:B------:R-:W-:-:S06]  /*1690*/  FSETP.GEU.AND P4, PT, |R9|, 6.5827683646048100446e-37, PT ;  /* 0x036000000900780b */ /* 0x000fcc0003f8e200 */
[----:B------:R-:W-:-:S08]  /*16a0*/  DFMA R32, R34, R32, R8 ;  /* 0x000000202220722b */ /* 0x000fd00000000008 */
[----:B------:R-:W-:Y:S02]  /*16b0*/  DFMA R4, R4, R32, R34 ;  /* 0x000000200404722b */ /* 0x000fe40000000022 */
[----:B------:R-:W-:Y:S01]  /*16c0*/  DFMA R32, R18, -UR4, R10 ;  /* 0x8000000412207c2b */ /* 0x000fe2000800000a */
[----:B------:R-:W-:Y:S01]  /*16d0*/  UMOV UR4, 0x3b39803f ;  /* 0x3b39803f00047882 */ /* 0x000fe20000000000 */
[----:B------:R-:W-:-:S06]  /*16e0*/  UMOV UR5, 0x3c7abc9e ;  /* 0x3c7abc9e00057882 */ /* 0x000fcc0000000000 */
[----:B------:R-:W-:Y:S01]  /*16f0*/  DFMA R18, R18, -UR4, R32 ;  /* 0x8000000412127c2b */ /* 0x000fe20008000020 */
[----:B------:R-:W-:Y:S01]  /*1700*/  UMOV UR4, 0x69ce2bdf ;  /* 0x69ce2bdf00047882 */ /* 0x000fe20000000000 */
[----:B------:R-:W-:Y:S01]  /*1710*/  MOV R32, 0xfca213ea ;  /* 0xfca213ea00207802 */ /* 0x000fe20000000f00 */
[----:B------:R-:W-:Y:S01]  /*1720*/  IMAD.MOV.U32 R33, RZ, RZ, 0x3e928af3 ;  /* 0x3e928af3ff217424 */ /* 0x000fe200078e00ff */
[----:B------:R-:W-:Y:S01]  /*1730*/  UMOV UR5, 0x3e5ade15 ;  /* 0x3e5ade1500057882 */ /* 0x000fe20000000000 */
[----:B------:R-:W-:-:S04]  /*1740*/  FFMA R0, RZ, -1.9715566635131835938, R5 ;  /* 0xbffc5bf8ff007823 */ /* 0x000fc80000000005 */
[----:B------:R-:W-:Y:S01]  /*1750*/  DFMA R32, R18, UR4, R32 ;  /* 0x0000000412207c2b */ /* 0x000fe20008000020 */
[----:B------:R-:W-:Y:S01]  /*1760*/  UMOV UR4, 0x62401315 ;  /* 0x6240131500047882 */ /* 0x000fe20000000000 */
[----:B------:R-:W-:Y:S01]  /*1770*/  UMOV UR5, 0x3ec71dee ;  /* 0x3ec71dee00057882 */ /* 0x000fe20000000000 */
[----:B------:R-:W-:-:S05]  /*1780*/  FSETP.GT.AND P3, PT, |R0|, 1.469367938527859385e-39, PT ;  /* 0x001000000000780b */ /* 0x000fca0003f64200 */
        /* <DEDUP_REMOVED lines=21> */
[----:B------:R-:W-:Y:S02]  /*18e0*/  DFMA R32, R18, R32, UR4 ;  /* 0x0000000412207e2b */ /* 0x000fe40008000020 */
[----:B--2---:R-:W-:-:S06]  /*18f0*/  DFMA R28, R24, R28, RZ ;  /* 0x0000001c181c722b */ /* 0x004fcc00000000ff */
[----:B------:R-:W-:Y:S02]  /*1900*/  DFMA R24, R18, R32, 1 ;  /* 0x3ff000001218742b */ /* 0x000fe40000000020 */
[----:B---3--:R-:W-:-:S06]  /*1910*/  DFMA R22, R22, R30, R28 ;  /* 0x0000001e1616722b */ /* 0x008fcc000000001c */
[----:B------:R-:W-:Y:S02]  /*1920*/  DFMA R24, R18, R24, 1 ;  /* 0x3ff000001218742b */ /* 0x000fe40000000018 */
[----:B------:R-:W-:Y:S02]  /*1930*/  DMUL R18, R16, R16 ;  /* 0x0000001010127228 */ /* 0x000fe40000000000 */
[----:B----4-:R-:W-:-:S06]  /*1940*/  DFMA R22, R20, R12, R22 ;  /* 0x0000000c1416722b */ /* 0x010fcc0000000016 */
[----:B------:R-:W-:Y:S02]  /*1950*/  IMAD R21, R6, 0x100000, R25 ;  /* 0x0010000006157824 */ /* 0x000fe400078e0219 */
[----:B------:R-:W-:Y:S01]  /*1960*/  IMAD.MOV.U32 R20, RZ, RZ, R24 ;  /* 0x000000ffff147224 */ /* 0x000fe200078e0018 */
[----:B------:R-:W-:Y:S06]  /*1970*/  @!P0 BRA `(.L_x_108) ;  /* 0x0000000000308947 */ /* 0x000fec0003800000 */
        /* <DEDUP_REMOVED lines=9> */
[----:B------:R-:W-:Y:S01]  /*1a10*/  @!P2 LEA R7, R6, 0x3ff00000, 0x14 ;  /* 0x3ff000000607a811 */ /* 0x000fe200078ea0ff */
[----:B------:R-:W-:-:S06]  /*1a20*/  @!P2 IMAD.MOV.U32 R6, RZ, RZ, RZ ;  /* 0x000000ffff06a224 */ /* 0x000fcc00078e00ff */
[----:B------:R-:W-:-:S11]  /*1a30*/  @!P2 DMUL R20, R24, R6 ;  /* 0x000000061814a228 */ /* 0x000fd60000000000 */
.L_x_108:
[----:B------:R-:W-:Y:S05]  /*1a40*/  BSYNC.RECONVERGENT B0 ;  /* 0x0000000000007941 */ /* 0x000fea0003800200 */
.L_x_107:
[----:B------:R-:W-:Y:S04]  /*1a50*/  BSSY.RECONVERGENT B0, `(.L_x_109) ;  /* 0x0000008000007945 */ /* 0x000fe80003800200 */
[----:B------:R-:W-:Y:S05]  /*1a60*/  @P3 BRA P4, `(.L_x_110) ;  /* 0x0000000000183947 */ /* 0x000fea0002000000 */
[----:B------:R-:W-:Y:S01]  /*1a70*/  IMAD.MOV.U32 R10, RZ, RZ, -0x6e4b1096 ;  /* 0x91b4ef6aff0a7424 */ /* 0x000fe200078e00ff */
[----:B------:R-:W-:Y:S02]  /*1a80*/  MOV R11, 0xbffc5bf8 ;  /* 0xbffc5bf8000b7802 */ /* 0x000fe40000000f00 */
[----:B------:R-:W-:-:S07]  /*1a90*/  MOV R0, 0x1ab0 ;  /* 0x00001ab000007802 */ /* 0x000fce0000000f00 */
[----:B------:R-:W-:Y:S05]  /*1aa0*/  CALL.REL.NOINC `($__internal_8_$__cuda_sm20_div_rn_f64_full) ;  /* 0x0000000400747944 */ /* 0x000fea0003c00000 */
[----:B------:R-:W-:Y:S02]  /*1ab0*/  IMAD.MOV.U32 R4, RZ, RZ, R30 ;  /* 0x000000ffff047224 */ /* 0x000fe400078e001e */
[----:B------:R-:W-:-:S07]  /*1ac0*/  IMAD.MOV.U32 R5, RZ, RZ, R31 ;  /* 0x000000ffff057224 */ /* 0x000fce00078e001f */
.L_x_110:
[----:B------:R-:W-:Y:S05]  /*1ad0*/  BSYNC.RECONVERGENT B0 ;  /* 0x0000000000007941 */ /* 0x000fea0003800200 */
.L_x_109:
[----:B------:R-:W-:Y:S01]  /*1ae0*/  DMUL R10, R16, R18 ;  /* 0x00000012100a7228 */ /* 0x000fe20000000000 */
[----:B------:R-:W-:Y:S01]  /*1af0*/  IMAD.MOV.U32 R6, RZ, RZ, 0x1 ;  /* 0x00000001ff067424 */ /* 0x000fe200078e00ff */
[----:B------:R-:W-:Y:S01]  /*1b00*/  DMUL R4, R4, R20 ;  /* 0x0000001404047228 */ /* 0x000fe20000000000 */
[----:B------:R-:W-:Y:S03]  /*1b10*/  BSSY.RECONVERGENT B0, `(.L_x_111) ;  /* 0x0000015000007945 */ /* 0x000fe60003800200 */
[----:B------:R-:W0:Y:S04]  /*1b20*/  MUFU.RCP64H R7, R11 ;  /* 0x0000000b00077308 */ /* 0x000e280000001800 */
[----:B------:R-:W-:-:S10]  /*1b30*/  DMUL R12, R22, R4 ;  /* 0x00000004160c7228 */ /* 0x000fd40000000000 */
        /* <DEDUP_REMOVED lines=18> */
.L_x_112:
[----:B------:R-:W-:Y:S05]  /*1c60*/  BSYNC.RECONVERGENT B0 ;  /* 0x0000000000007941 */ /* 0x000fea0003800200 */
.L_x_111:
[----:B------:R-:W0:Y:S01]  /*1c70*/  MUFU.RCP64H R5, R19 ;  /* 0x0000001300057308 */ /* 0x000e220000001800 */
[----:B------:R-:W-:Y:S01]  /*1c80*/  MOV R4, 0x1 ;  /* 0x0000000100047802 */ /* 0x000fe20000000f00 */
[----:B------:R-:W-:Y:S01]  /*1c90*/  DMUL R14, R22, R14 ;  /* 0x0000000e160e7228 */ /* 0x000fe20000000000 */
        /* <DEDUP_REMOVED lines=18> */
[----:B------:R-:W-:Y:S05]  /*1dc0*/  CALL.REL.NOINC `($__internal_8_$__cuda_sm20_div_rn_f64_full) ;  /* 0x0000000000ac7944 */ /* 0x000fea0003c00000 */
[----:B------:R-:W-:Y:S02]  /*1dd0*/  IMAD.MOV.U32 R4, RZ, RZ, R30 ;  /* 0x000000ffff047224 */ /* 0x000fe400078e001e */
[----:B------:R-:W-:-:S07]  /*1de0*/  IMAD.MOV.U32 R5, RZ, RZ, R31 ;  /* 0x000000ffff057224 */ /* 0x000fce00078e001f */
.L_x_114:
[----:B------:R-:W-:Y:S05]  /*1df0*/  BSYNC.RECONVERGENT B0 ;  /* 0x0000000000007941 */ /* 0x000fea0003800200 */
.L_x_113:
[----:B------:R-:W-:Y:S01]  /*1e00*/  BSSY.RECONVERGENT B0, `(.L_x_115) ;  /* 0x0000023000007945 */ /* 0x000fe20003800200 */
[----:B------:R-:W-:-:S03]  /*1e10*/  DADD R4, R4, R16 ;  /* 0x0000000004047229 */ /* 0x000fc60000000010 */
[----:B------:R-:W-:Y:S08]  /*1e20*/  @P1 BRA `(.L_x_116) ;  /* 0x0000000000801947 */ /* 0x000ff00003800000 */
[----:B------:R-:W0:Y:S08]  /*1e30*/  LDC.64 R4, c[0x0][0x3a0] ;  /* 0x0000e800ff047b82 */ /* 0x000e300000000a00 */
[----:B------:R-:W1:Y:S01]  /*1e40*/  LDC.64 R6, c[0x0][0x3a8] ;  /* 0x0000ea00ff067b82 */ /* 0x000e620000000a00 */
[----:B0-----:R-:W-:-:S06]  /*1e50*/  IMAD.WIDE.U32 R4, R2, 0x8, R4 ;  /* 0x0000000802047825 */ /* 0x001fcc00078e0004 */
[----:B------:R-:W2:Y:S01]  /*1e60*/  LDG.E.64 R4, desc[UR8][R4.64] ;  /* 0x0000000804047981 */ /* 0x000ea2000c1e1b00 */
[----:B-1----:R-:W-:-:S06]  /*1e70*/  IMAD.WIDE.U32 R2, R2, 0x8, R6 ;  /* 0x0000000802027825 */ /* 0x002fcc00078e0006 */
[----:B------:R-:W3:Y:S01]  /*1e80*/  LDG.E.64 R2, desc[UR8][R2.64] ;  /* 0x0000000802027981 */ /* 0x000ee2000c1e1b00 */
[----:B------:R-:W-:Y:S01]  /*1e90*/  IMAD.MOV.U32 R6, RZ, RZ, 0x1 ;  /* 0x00000001ff067424 */ /* 0x000fe200078e00ff */
[----:B------:R-:W-:Y:S01]  /*1ea0*/  UMOV UR4, 0x33d43651 ;  /* 0x33d4365100047882 */ /* 0x000fe20000000000 */
[----:B------:R-:W-:Y:S01]  /*1eb0*/  UMOV UR5, 0x3fe98845 ;  /* 0x3fe9884500057882 */ /* 0x000fe20000000000 */
[----:B------:R-:W-:Y:S01]  /*1ec0*/  BSSY.RECONVERGENT B1, `(.L_x_117) ;  /* 0x0000014000017945 */ /* 0x000fe20003800200 */
[----:B--2---:R-:W-:-:S06]  /*1ed0*/  DADD R10, R4, R4 ;  /* 0x00000000040a7229 */ /* 0x004fcc0000000004 */
[----:B------:R-:W0:Y:S02]  /*1ee0*/  MUFU.RCP64H R7, R11 ;  /* 0x0000000b00077308 */ /* 0x000e240000001800 */
[----:B0-----:R-:W-:-:S08]  /*1ef0*/  DFMA R8, -R10, R6, 1 ;  /* 0x3ff000000a08742b */ /* 0x001fd00000000106 */
[----:B------:R-:W-:-:S08]  /*1f00*/  DFMA R8, R8, R8, R8 ;  /* 0x000000080808722b */ /* 0x000fd00000000008 */
[----:B------:R-:W-:Y:S02]  /*1f10*/  DFMA R6, R6, R8, R6 ;  /* 0x000000080606722b */ /* 0x000fe40000000006 */
[----:B---3--:R-:W-:-:S06]  /*1f20*/  DMUL R8, R2, -UR4 ;  /* 0x8000000402087c28 */ /* 0x008fcc0008000000 */
        /* <DEDUP_REMOVED lines=11> */
[----:B------:R-:W-:Y:S01]  /*1fe0*/  MOV R2, R30 ;  /* 0x0000001e00027202 */ /* 0x000fe20000000f00 */
[----:B------:R-:W-:-:S07]  /*1ff0*/  IMAD.MOV.U32 R3, RZ, RZ, R31 ;  /* 0x000000ffff037224 */ /* 0x000fce00078e001f */
.L_x_118:
[----:B------:R-:W-:Y:S05]  /*2000*/  BSYNC.RECONVERGENT B1 ;  /* 0x0000000000017941 */ /* 0x000fea0003800200 */
.L_x_117:
[----:B------:R-:W-:Y:S02]  /*2010*/  IMAD.MOV.U32 R4, RZ, RZ, R2 ;  /* 0x000000ffff047224 */ /* 0x000fe400078e0002 */
[----:B------:R-:W-:-:S07]  /*2020*/  IMAD.MOV.U32 R5, RZ, RZ, R3 ;  /* 0x000000ffff057224 */ /* 0x000fce00078e0003 */
.L_x_116:
[----:B------:R-:W-:Y:S05]  /*2030*/  BSYNC.RECONVERGENT B0 ;  /* 0x0000000000007941 */ /* 0x000fea0003800200 */
.L_x_115:
[----:B------:R-:W0:Y:S02]  /*2040*/  LDC.64 R2, c[0x0][0x380] ;  /* 0x0000e000ff027b82 */ /* 0x000e240000000a00 */
[----:B0-----:R-:W-:-:S05]  /*2050*/  IMAD.WIDE R26, R26, 0x8, R2 ;  /* 0x000000081a1a7825 */ /* 0x001fca00078e0202 */
[----:B------:R-:W-:Y:S01]  /*2060*/  STG.E.64 desc[UR8][R26.64], R4 ;  /* 0x000000041a007986 */ /* 0x000fe2000c101b08 */
[----:B------:R-:W-:Y:S05]  /*2070*/  EXIT ;  /* 0x000000000000794d */ /* 0x000fea0003800000 */
        .weak           $__internal_8_$__cuda_sm20_div_rn_f64_full
        .type           $__internal_8_$__cuda_sm20_div_rn_f64_full,@function
        .size           $__internal_8_$__cuda_sm20_div_rn_f64_full,($__internal_9_$__cuda_sm20_dsqrt_rn_f64_mediumpath_v1 - $__internal_8_$__cuda_sm20_div_rn_f64_full)
$__internal_8_$__cuda_sm20_div_rn_f64_full:
[C---:B------:R-:W-:Y:S01]  /*2080*/  FSETP.GEU.AND P0, PT, |R11|.reuse, 1.469367938527859385e-39, PT ;  /* 0x001000000b00780b */ /* 0x040fe20003f0e200 */
[----:B------:R-:W-:Y:S01]  /*2090*/  IMAD.MOV.U32 R6, RZ, RZ, 0x1 ;  /* 0x00000001ff067424 */ /* 0x000fe200078e00ff */
[----:B------:R-:W-:Y:S01]  /*20a0*/  LOP3.LUT R12, R11, 0x800fffff, RZ, 0xc0, !PT ;  /* 0x800fffff0b0c7812 */ /* 0x000fe200078ec0ff */
[----:B------:R-:W-:Y:S01]  /*20b0*/  BSSY.RECONVERGENT B2, `(.L_x_119) ;  /* 0x0000054000027945 */ /* 0x000fe20003800200 */
[C---:B------:R-:W-:Y:S02]  /*20c0*/  FSETP.GEU.AND P3, PT, |R9|.reuse, 1.469367938527859385e-39, PT ;  /* 0x001000000900780b */ /* 0x040fe40003f6e200 */
[----:B------:R-:W-:Y:S01]  /*20d0*/  LOP3.LUT R13, R12, 0x3ff00000, RZ, 0xfc, !PT ;  /* 0x3ff000000c0d7812 */ /* 0x000fe200078efcff */
[----:B------:R-:W-:Y:S01]  /*20e0*/  IMAD.MOV.U32 R12, RZ, RZ, R10 ;  /* 0x000000ffff0c7224 */ /* 0x000fe200078e000a */
[----:B------:R-:W-:Y:S02]  /*20f0*/  LOP3.LUT R32, R9, 0x7ff00000, RZ, 0xc0, !PT ;  /* 0x7ff0000009207812 */ /* 0x000fe400078ec0ff */
[----:B------:R-:W-:-:S03]  /*2100*/  LOP3.LUT R33, R11, 0x7ff00000, RZ, 0xc0, !PT ;  /* 0x7ff000000b217812 */ /* 0x000fc600078ec0ff */
[----:B------:R-:W-:Y:S01]  /*2110*/  @!P0 DMUL R12, R10, 8.98846567431157953865e+307 ;  /* 0x7fe000000a0c8828 */ /* 0x000fe20000000000 */
[----:B------:R-:W-:-:S03]  /*2120*/  ISETP.GE.U32.AND P2, PT, R32, R33, PT ;  /* 0x000000212000720c */ /* 0x000fc60003f46070 */
[----:B------:R-:W-:Y:S02]  /*2130*/  @!P3 LOP3.LUT R5, R11, 0x7ff00000, RZ, 0xc0, !PT ;  /* 0x7ff000000b05b812 */ /* 0x000fe400078ec0ff */
[----:B------:R-:W0:Y:S01]  /*2140*/  MUFU.RCP64H R7, R13 ;  /* 0x0000000d00077308 */ /* 0x000e220000001800 */
[----:B------:R-:W-:Y:S02]  /*2150*/  @!P3 MOV R34, RZ ;  /* 0x000000ff0022b202 */ /* 0x000fe40000000f00 */
[----:B------:R-:W-:Y:S01]  /*2160*/  @!P3 ISETP.GE.U32.AND P4, PT, R32, R5, PT ;  /* 0x000000052000b20c */ /* 0x000fe20003f86070 */
[----:B------:R-:W-:Y:S01]  /*2170*/  IMAD.MOV.U32 R5, RZ, RZ, 0x1ca00000 ;  /* 0x1ca00000ff057424 */ /* 0x000fe200078e00ff */
[----:B------:R-:W-:-:S04]  /*2180*/  @!P0 LOP3.LUT R33, R13, 0x7ff00000, RZ, 0xc0, !PT ;  /* 0x7ff000000d218812 */ /* 0x000fc800078ec0ff */
[----:B------:R-:W-:Y:S01]  /*2190*/  @!P3 SEL R29, R5, 0x63400000, !P4 ;  /* 0x63400000051db807 */ /* 0x000fe20006000000 */
[----:B0-----:R-:W-:-:S08]  /*21a0*/  DFMA R30, R6, -R12, 1 ;  /* 0x3ff00000061e742b */ /* 0x001fd0000000080c */
[----:B------:R-:W-:-:S08]  /*21b0*/  DFMA R30, R30, R30, R30 ;  /* 0x0000001e1e1e722b */ /* 0x000fd0000000001e */
[----:B------:R-:W-:Y:S01]  /*21c0*/  DFMA R30, R6, R30, R6 ;  /* 0x0000001e061e722b */ /* 0x000fe20000000006 */
[--C-:B------:R-:W-:Y:S02]  /*21d0*/  @!P3 LOP3.LUT R6, R29, 0x80000000, R9.reuse, 0xf8, !PT ;  /* 0x800000001d06b812 */ /* 0x100fe400078ef809 */
[----:B------:R-:W-:Y:S02]  /*21e0*/  SEL R7, R5, 0x63400000, !P2 ;  /* 0x6340000005077807 */ /* 0x000fe40005000000 */
[----:B------:R-:W-:Y:S01]  /*21f0*/  @!P3 LOP3.LUT R35, R6, 0x100000, RZ, 0xfc, !PT ;  /* 0x001000000623b812 */ /* 0x000fe200078efcff */
[----:B------:R-:W-:Y:S01]  /*2200*/  IMAD.MOV.U32 R6, RZ, RZ, R8 ;  /* 0x000000ffff067224 */ /* 0x000fe200078e0008 */
[----:B------:R-:W-:Y:S01]  /*2210*/  LOP3.LUT R7, R7, 0x800fffff, R9, 0xf8, !PT ;  /* 0x800fffff07077812 */ /* 0x000fe200078ef809 */
[----:B------:R-:W-:-:S05]  /*2220*/  DFMA R28, R30, -R12, 1 ;  /* 0x3ff000001e1c742b */ /* 0x000fca000000080c */
[----:B------:R-:W-:-:S03]  /*2230*/  @!P3 DFMA R6, R6, 2, -R34 ;  /* 0x400000000606b82b */ /* 0x000fc60000000822 */
[----:B------:R-:W-:-:S07]  /*2240*/  DFMA R28, R30, R28, R30 ;  /* 0x0000001c1e1c722b */ /* 0x000fce000000001e */
[----:B------:R-:W-:Y:S01]  /*2250*/  @!P3 LOP3.LUT R32, R7, 0x7ff00000, RZ, 0xc0, !PT ;  /* 0x7ff000000720b812 */ /* 0x000fe200078ec0ff */
[----:B------:R-:W-:-:S04]  /*2260*/  DMUL R30, R28, R6 ;  /* 0x000000061c1e7228 */ /* 0x000fc80000000000 */
[----:B------:R-:W-:-:S04]  /*2270*/  VIADD R34, R32, 0xffffffff ;  /* 0xffffffff20227836 */ /* 0x000fc80000000000 */
[----:B------:R-:W-:Y:S01]  /*2280*/  DFMA R36, R30, -R12, R6 ;  /* 0x8000000c1e24722b */ /* 0x000fe20000000006 */
[----:B------:R-:W-:Y:S01]  /*2290*/  ISETP.GT.U32.AND P0, PT, R34, 0x7feffffe, PT ;  /* 0x7feffffe2200780c */ /* 0x000fe20003f04070 */
[----:B------:R-:W-:-:S05]  /*22a0*/  VIADD R34, R33, 0xffffffff ;  /* 0xffffffff21227836 */ /* 0x000fca0000000000 */
[----:B------:R-:W-:Y:S01]  /*22b0*/  ISETP.GT.U32.OR P0, PT, R34, 0x7feffffe, P0 ;  /* 0x7feffffe2200780c */ /* 0x000fe20000704470 */
[----:B------:R-:W-:-:S12]  /*22c0*/  DFMA R28, R28, R36, R30 ;  /* 0x000000241c1c722b */ /* 0x000fd8000000001e */
[----:B------:R-:W-:Y:S05]  /*22d0*/  @P0 BRA `(.L_x_120) ;  /* 0x0000000000700947 */ /* 0x000fea0003800000 */
[----:B------:R-:W-:Y:S02]  /*22e0*/  LOP3.LUT R8, R9, 0x7ff00000, RZ, 0xc0, !PT ;  /* 0x7ff0000009087812 */ /* 0x000fe400078ec0ff */
[----:B------:R-:W-:-:S04]  /*22f0*/  LOP3.LUT R9, R11, 0x7ff00000, RZ, 0xc0, !PT ;  /* 0x7ff000000b097812 */ /* 0x000fc800078ec0ff */
[CC--:B------:R-:W-:Y:S02]  /*2300*/  VIADDMNMX R30, R8.reuse, -R9.reuse, 0xb9600000, !PT ;  /* 0xb9600000081e7446 */ /* 0x0c0fe40007800909 */
[----:B------:R-:W-:Y:S01]  /*2310*/  ISETP.GE.U32.AND P0, PT, R8, R9, PT ;  /* 0x000000090800720c */ /* 0x000fe20003f06070 */
[----:B------:R-:W-:Y:S01]  /*2320*/  IMAD.MOV.U32 R8, RZ, RZ, RZ ;  /* 0x000000ffff087224 */ /* 0x000fe200078e00ff */
[----:B------:R-:W-:Y:S02]  /*2330*/  VIMNMX R30, PT, PT, R30, 0x46a00000, PT ;  /* 0x46a000001e1e7848 */ /* 0x000fe40003fe0100 */
[----:B------:R-:W-:-:S05]  /*2340*/  SEL R5, R5, 0x63400000, !P0 ;  /* 0x6340000005057807 */ /* 0x000fca0004000000 */
[----:B------:R-:W-:-:S04]  /*2350*/  IMAD.IADD R5, R30, 0x1, -R5 ;  /* 0x000000011e057824 */ /* 0x000fc800078e0a05 */
        /* <DEDUP_REMOVED lines=11> */
[----:B------:R-:W-:Y:S01]  /*2410*/  MOV R6, RZ ;  /* 0x000000ff00067202 */ /* 0x000fe20000000f00 */
[----:B------:R-:W-:Y:S01]  /*2420*/  DMUL.RP R8, R28, R8 ;  /* 0x000000081c087228 */ /* 0x000fe20000008000 */
[----:B------:R-:W-:-:S04]  /*2430*/  IADD3 R5, PT, PT, -R5, -0x43300000, RZ ;  /* 0xbcd0000005057810 */ /* 0x000fc80007ffe1ff */
[----:B------:R-:W-:-:S05]  /*2440*/  DFMA R6, R30, -R6, R28 ;  /* 0x800000061e06722b */ /* 0x000fca000000001c */
[----:B------:R-:W-:-:S05]  /*2450*/  LOP3.LUT R11, R9, R11, RZ, 0x3c, !PT ;  /* 0x0000000b090b7212 */ /* 0x000fca00078e3cff */
[----:B------:R-:W-:-:S04]  /*2460*/  FSETP.NEU.AND P0, PT, |R7|, R5, PT ;  /* 0x000000050700720b */ /* 0x000fc80003f0d200 */
[----:B------:R-:W-:Y:S02]  /*2470*/  FSEL R30, R8, R30, !P0 ;  /* 0x0000001e081e7208 */ /* 0x000fe40004000000 */
[----:B------:R-:W-:Y:S01]  /*2480*/  FSEL R31, R11, R31, !P0 ;  /* 0x0000001f0b1f7208 */ /* 0x000fe20004000000 */
[----:B------:R-:W-:Y:S06]  /*2490*/  BRA `(.L_x_121) ;  /* 0x0000000000547947 */ /* 0x000fec0003800000 */
.L_x_120:
        /* <DEDUP_REMOVED lines=13> */
[----:B------:R-:W-:Y:S02]  /*2570*/  @P0 IMAD.MOV.U32 R30, RZ, RZ, RZ ;  /* 0x000000ffff1e0224 */ /* 0x000fe400078e00ff */
[----:B------:R-:W-:Y:S01]  /*2580*/  @P0 IMAD.MOV.U32 R31, RZ, RZ, R5 ;  /* 0x000000ffff1f0224 */ /* 0x000fe200078e0005 */
[----:B------:R-:W-:Y:S06]  /*2590*/  BRA `(.L_x_121) ;  /* 0x0000000000147947 */ /* 0x000fec0003800000 */
.L_x_123:
[----:B------:R-:W-:Y:S01]  /*25a0*/  LOP3.LUT R31, R11, 0x80000, RZ, 0xfc, !PT ;  /* 0x000800000b1f7812 */ /* 0x000fe200078efcff */
[----:B------:R-:W-:Y:S01]  /*25b0*/  IMAD.MOV.U32 R30, RZ, RZ, R10 ;  /* 0x000000ffff1e7224 */ /* 0x000fe200078e000a */
[----:B------:R-:W-:Y:S06]  /*25c0*/  BRA `(.L_x_121) ;  /* 0x0000000000087947 */ /* 0x000fec0003800000 */
.L_x_122:
[----:B------:R-:W-:Y:S01]  /*25d0*/  LOP3.LUT R31, R9, 0x80000, RZ, 0xfc, !PT ;  /* 0x00080000091f7812 */ /* 0x000fe200078efcff */
[----:B------:R-:W-:-:S07]  /*25e0*/  IMAD.MOV.U32 R30, RZ, RZ, R8 ;  /* 0x000000ffff1e7224 */ /* 0x000fce00078e0008 */
.L_x_121:
[----:B------:R-:W-:Y:S05]  /*25f0*/  BSYNC.RECONVERGENT B2 ;  /* 0x0000000000027941 */ /* 0x000fea0003800200 */
.L_x_119:
[----:B------:R-:W-:Y:S01]  /*2600*/  MOV R6, R0 ;  /* 0x0000000000067202 */ /* 0x000fe20000000f00 */
[----:B------:R-:W-:-:S04]  /*2610*/  IMAD.MOV.U32 R7, RZ, RZ, 0x0 ;  /* 0x00000000ff077424 */ /* 0x000fc800078e00ff */
[----:B------:R-:W-:Y:S05]  /*2620*/  RET.REL.NODEC R6 `(_Z8_pcm_d_sPdS_PKdS1_S1_S1_S1_i) ;  /* 0xffffffd806747950 */ /* 0x000fea0003c3ffff */
        .weak           $__internal_9_$__cuda_sm20_dsqrt_rn_f64_mediumpath_v1
        .type           $__internal_9_$__cuda_sm20_dsqrt_rn_f64_mediumpath_v1,@function
        .size           $__internal_9_$__cuda_sm20_dsqrt_rn_f64_mediumpath_v1,(.L_x_141 - $__internal_9_$__cuda_sm20_dsqrt_rn_f64_mediumpath_v1)
$__internal_9_$__cuda_sm20_dsqrt_rn_f64_mediumpath_v1:
        /* <DEDUP_REMOVED lines=12> */
.L_x_125:
        /* <DEDUP_REMOVED lines=24> */
.L_x_127:
[----:B------:R-:W-:-:S11]  /*2870*/  DADD R6, R4, R4 ;  /* 0x0000000004067229 */ /* 0x000fd60000000004 */
.L_x_126:
[----:B------:R-:W-:Y:S05]  /*2880*/  BSYNC.RECONVERGENT B1 ;  /* 0x0000000000017941 */ /* 0x000fea0003800200 */
.L_x_124:
[----:B------:R-:W-:Y:S02]  /*2890*/  IMAD.MOV.U32 R4, RZ, RZ, R0 ;  /* 0x000000ffff047224 */ /* 0x000fe400078e0000 */
[----:B------:R-:W-:Y:S02]  /*28a0*/  IMAD.MOV.U32 R5, RZ, RZ, 0x0 ;  /* 0x00000000ff057424 */ /* 0x000fe400078e00ff */
[----:B------:R-:W-:Y:S02]  /*28b0*/  IMAD.MOV.U32 R10, RZ, RZ, R6 ;  /* 0x000000ffff0a7224 */ /* 0x000fe400078e0006 */
[----:B------:R-:W-:Y:S01]  /*28c0*/  IMAD.MOV.U32 R11, RZ, RZ, R7 ;  /* 0x000000ffff0b7224 */ /* 0x000fe200078e0007 */
[----:B------:R-:W-:Y:S06]  /*28d0*/  RET.REL.NODEC R4 `(_Z8_pcm_d_sPdS_PKdS1_S1_S1_S1_i) ;  /* 0xffffffd404c87950 */ /* 0x000fec0003c3ffff */
.L_x_128:
        /* <DEDUP_REMOVED lines=10> */
.L_x_141:


//--------------------- .nv.shared.reserved.0     --------------------------
	.section	.nv.shared.reserved.0,"aw",@nobits
	.weak		__nv_reservedSMEM_offset_0_alias
	.size		__nv_reservedSMEM_offset_0_alias, 0, 64
	.other		__nv_reservedSMEM_offset_0_alias,@"STO_CUDA_RESERVED_SHARED STV_DEFAULT"
__nv_reservedSMEM_offset_0_alias:
	.zero		0
	.zero		64


//--------------------- .nv.shared._Z21_pcm_left_multiply_dSPdPKdS1_S1_i --------------------------
	.section	.nv.shared._Z21_pcm_left_multiply_dSPdPKdS1_S1_i,"aw",@nobits
	.sectionflags	@""
	.align	8
.nv.shared._Z21_pcm_left_multiply_dSPdPKdS1_S1_i:
	.zero		9216


//--------------------- .nv.constant0._Z17_pcm_d2F_to_d2SiiPKdS0_S0_S0_Pdii --------------------------
	.section	.nv.constant0._Z17_pcm_d2F_to_d2SiiPKdS0_S0_S0_Pdii,"a",@progbits
	.sectionflags	@""
	.align	4
.nv.constant0._Z17_pcm_d2F_to_d2SiiPKdS0_S0_S0_Pdii:
	.zero		944


//--------------------- .nv.constant0._Z12_pcm_d2D_d2SPdS_PKdS1_S1_i --------------------------
	.section	.nv.constant0._Z12_pcm_d2D_d2SPdS_PKdS1_S1_i,"a",@progbits
	.sectionflags	@""
	.align	4
.nv.constant0._Z12_pcm_d2D_d2SPdS_PKdS1_S1_i:
	.zero		940


//--------------------- .nv.constant0._Z21_pcm_left_multiply_dSPdPKdS1_S1_i --------------------------
	.section	.nv.constant0._Z21_pcm_left_multiply_dSPdPKdS1_S1_i,"a",@progbits
	.sectionflags	@""
	.align	4
.nv.constant0._Z21_pcm_left_multiply_dSPdPKdS1_S1_i:
	.zero		932


//--------------------- .nv.constant0._Z10_pcm_dD_dSPdS_PKdS1_S1_i --------------------------
	.section	.nv.constant0._Z10_pcm_dD_dSPdS_PKdS1_S1_i,"a",@progbits
	.sectionflags	@""
	.align	4
.nv.constant0._Z10_pcm_dD_dSPdS_PKdS1_S1_i:
	.zero		940


//--------------------- .nv.constant0._Z8_pcm_d_sPdS_PKdS1_S1_S1_S1_i --------------------------
	.section	.nv.constant0._Z8_pcm_d_sPdS_PKdS1_S1_S1_S1_i,"a",@progbits
	.sectionflags	@""
	.align	4
.nv.constant0._Z8_pcm_d_sPdS_PKdS1_S1_S1_S1_i:
	.zero		956


//--------------------- SYMBOLS --------------------------

	.type		.nv.reservedSmem.offset0,@object
	.size		.nv.reservedSmem.offset0,0x4
	.type		.nv.reservedSmem.cap,@object
	.size		.nv.reservedSmem.cap,0x4
